	.target	sm_90a

	.elftype	@"ET_EXEC"


//--------------------- .note.nv.tkinfo           --------------------------
	.section	.note.nv.tkinfo,"",@"SHT_NOTE"
	.sectionflags	@"SHF_NOTE_NV_TKINFO"
	.tkinfo
        /*0018*/ 	.word	0x00000002
        /*0030*/ 	.string	""
        /*0030*/ 	.string	"ptxas"
        /*0030*/ 	.string	"Cuda compilation tools, release 13.0, V13.0.88"
        /*0030*/ 	.string	"Build cuda_13.0.r13.0/compiler.36424714_0"
        /*0030*/ 	.string	"-v  -suppress-debug-info  -lineinfo  -arch sm_90a "



//--------------------- .note.nv.cuinfo           --------------------------
	.section	.note.nv.cuinfo,"",@"SHT_NOTE"
	.sectionflags	@"SHF_NOTE_NV_CUINFO"
        /*0018*/ 	.short	0x0002
        /*001a*/ 	.short	0x005a
        /*001c*/ 	.short	0x0082
	.zero		2


//--------------------- .nv.info                  --------------------------
	.section	.nv.info,"",@"SHT_CUDA_INFO"
	.align	4


	//----- nvinfo : EIATTR_REGCOUNT
	.align		4
        /*0000*/ 	.byte	0x04, 0x2f
        /*0002*/ 	.short	(.L_1 - .L_0)
	.align		4
.L_0:
        /*0004*/ 	.word	index@(gluon_mma)
        /*0008*/ 	.word	0x00000074


	//----- nvinfo : EIATTR_FRAME_SIZE
	.align		4
.L_1:
        /*000c*/ 	.byte	0x04, 0x11
        /*000e*/ 	.short	(.L_3 - .L_2)
	.align		4
.L_2:
        /*0010*/ 	.word	index@(gluon_mma)
        /*0014*/ 	.word	0x00000000


	//----- nvinfo : EIATTR_MIN_STACK_SIZE
	.align		4
.L_3:
        /*0018*/ 	.byte	0x04, 0x12
        /*001a*/ 	.short	(.L_5 - .L_4)
	.align		4
.L_4:
        /*001c*/ 	.word	index@(gluon_mma)
        /*0020*/ 	.word	0x00000000
.L_5:


//--------------------- .nv.compat                --------------------------
	.section	.nv.compat,"",@"SHT_CUDA_COMPAT_INFO"
	.align	4
        /*0000*/ 	.byte	0x02, 0x09, 0x01, 0x00, 0x02, 0x02, 0x04, 0x00, 0x02, 0x05, 0x05, 0x00, 0x03, 0x07, 0x01, 0x01
        /*0010*/ 	.byte	0x02, 0x03, 0x00, 0x00, 0x02, 0x06, 0x01, 0x00, 0x04, 0x0b, 0x08, 0x00, 0x00, 0x00, 0x00, 0x00
        /*0020*/ 	.byte	0x00, 0x00, 0x00, 0x00


//--------------------- .nv.info.gluon_mma        --------------------------
	.section	.nv.info.gluon_mma,"",@"SHT_CUDA_INFO"
	.sectionflags	@""
	.align	4


	//----- nvinfo : EIATTR_CUDA_API_VERSION
	.align		4
        /*0000*/ 	.byte	0x04, 0x37
        /*0002*/ 	.short	(.L_7 - .L_6)
.L_6:
        /*0004*/ 	.word	0x00000082


	//----- nvinfo : EIATTR_KPARAM_INFO
	.align		4
.L_7:
        /*0008*/ 	.byte	0x04, 0x17
        /*000a*/ 	.short	(.L_9 - .L_8)
.L_8:
        /*000c*/ 	.word	0x00000000
        /*0010*/ 	.short	0x0004
        /*0012*/ 	.short	0x0020
        /*0014*/ 	.byte	0x00, 0xf4, 0x21, 0x00


	//----- nvinfo : EIATTR_KPARAM_INFO
	.align		4
.L_9:
        /*0018*/ 	.byte	0x04, 0x17
        /*001a*/ 	.short	(.L_11 - .L_10)
.L_10:
        /*001c*/ 	.word	0x00000000
        /*0020*/ 	.short	0x0003
        /*0022*/ 	.short	0x0018
        /*0024*/ 	.byte	0x00, 0xf4, 0x21, 0x00


	//----- nvinfo : EIATTR_KPARAM_INFO
	.align		4
.L_11:
        /*0028*/ 	.byte	0x04, 0x17
        /*002a*/ 	.short	(.L_13 - .L_12)
.L_12:
        /*002c*/ 	.word	0x00000000
        /*0030*/ 	.short	0x0002
        /*0032*/ 	.short	0x0010
        /*0034*/ 	.byte	0x00, 0xf4, 0x21, 0x00


	//----- nvinfo : EIATTR_KPARAM_INFO
	.align		4
.L_13:
        /*0038*/ 	.byte	0x04, 0x17
        /*003a*/ 	.short	(.L_15 - .L_14)
.L_14:
        /*003c*/ 	.word	0x00000000
        /*0040*/ 	.short	0x0001
        /*0042*/ 	.short	0x0008
        /*0044*/ 	.byte	0x00, 0xf4, 0x21, 0x00


	//----- nvinfo : EIATTR_KPARAM_INFO
	.align		4
.L_15:
        /*0048*/ 	.byte	0x04, 0x17
        /*004a*/ 	.short	(.L_17 - .L_16)
.L_16:
        /*004c*/ 	.word	0x00000000
        /*0050*/ 	.short	0x0000
        /*0052*/ 	.short	0x0000
        /*0054*/ 	.byte	0x00, 0xf4, 0x21, 0x00


	//----- nvinfo : EIATTR_SPARSE_MMA_MASK
	.align		4
.L_17:
        /*0058*/ 	.byte	0x03, 0x50
        /*005a*/ 	.short	0x0000


	//----- nvinfo : EIATTR_MAXREG_COUNT
	.align		4
        /*005c*/ 	.byte	0x03, 0x1b
        /*005e*/ 	.short	0x00ff


	//----- nvinfo : EIATTR_NUM_BARRIERS
	.align		4
        /*0060*/ 	.byte	0x02, 0x4c
        /*0062*/ 	.byte	0x01
	.zero		1


	//----- nvinfo : EIATTR_MERCURY_ISA_VERSION
	.align		4
        /*0064*/ 	.byte	0x03, 0x5f
        /*0066*/ 	.short	0x0101


	//----- nvinfo : EIATTR_EXIT_INSTR_OFFSETS
	.align		4
        /*0068*/ 	.byte	0x04, 0x1c
        /*006a*/ 	.short	(.L_19 - .L_18)


	//   ....[0]....
.L_18:
        /*006c*/ 	.word	0x000020c0


	//----- nvinfo : EIATTR_REQNTID
	.align		4
.L_19:
        /*0070*/ 	.byte	0x04, 0x10
        /*0072*/ 	.short	(.L_21 - .L_20)
.L_20:
        /*0074*/ 	.word	0x00000100
        /*0078*/ 	.word	0x00000001
        /*007c*/ 	.word	0x00000001


	//----- nvinfo : EIATTR_CBANK_PARAM_SIZE
	.align		4
.L_21:
        /*0080*/ 	.byte	0x03, 0x19
        /*0082*/ 	.short	0x0028


	//----- nvinfo : EIATTR_PARAM_CBANK
	.align		4
        /*0084*/ 	.byte	0x04, 0x0a
        /*0086*/ 	.short	(.L_23 - .L_22)
	.align		4
.L_22:
        /*0088*/ 	.word	index@(.nv.constant0.gluon_mma)
        /*008c*/ 	.short	0x0210
        /*008e*/ 	.short	0x0028


	//----- nvinfo : EIATTR_SW_WAR
	.align		4
.L_23:
        /*0090*/ 	.byte	0x04, 0x36
        /*0092*/ 	.short	(.L_25 - .L_24)
.L_24:
        /*0094*/ 	.word	0x00000008
.L_25:


//--------------------- .nv.callgraph             --------------------------
	.section	.nv.callgraph,"",@"SHT_CUDA_CALLGRAPH"
	.align	4
	.sectionentsize	8
	.align		4
        /*0000*/ 	.word	0x00000000
	.align		4
        /*0004*/ 	.word	0xffffffff
	.align		4
        /*0008*/ 	.word	0x00000000
	.align		4
        /*000c*/ 	.word	0xfffffffe
	.align		4
        /*0010*/ 	.word	0x00000000
	.align		4
        /*0014*/ 	.word	0xfffffffd
	.align		4
        /*0018*/ 	.word	0x00000000
	.align		4
        /*001c*/ 	.word	0xfffffffc


//--------------------- .text.gluon_mma           --------------------------
	.section	.text.gluon_mma,"ax",@progbits
	.align	128
        .global         gluon_mma
        .type           gluon_mma,@function
        .size           gluon_mma,(.L_x_1 - gluon_mma)
        .other          gluon_mma,@"STO_CUDA_ENTRY STV_DEFAULT"
gluon_mma:
.text.gluon_mma:
[----:B------:R-:W-:Y:S01]  /*0000*/  LDC R1, c[0x0][0x28] ;  /* 0x00000a00ff017b82 */ /* 0x000fe20000000800 */
[----:B------:R-:W0:Y:S07]  /*0010*/  S2R R8, SR_TID.X ;  /* 0x0000000000087919 */ /* 0x000e2e0000002100 */
[----:B------:R-:W1:Y:S01]  /*0020*/  LDC.64 R24, c[0x0][0x210] ;  /* 0x00008400ff187b82 */ /* 0x000e620000000a00 */
[----:B------:R-:W-:-:S07]  /*0030*/  ULDC.64 UR16, c[0x0][0x208] ;  /* 0x0000820000107ab9 */ /* 0x000fce0000000a00 */
[----:B------:R-:W2:Y:S01]  /*0040*/  S2UR UR8, SR_CgaCtaId ;  /* 0x00000000000879c3 */ /* 0x000ea20000008800 */
[----:B------:R-:W-:Y:S01]  /*0050*/  UMOV UR4, 0x400 ;  /* 0x0000040000047882 */ /* 0x000fe20000000000 */
[----:B------:R-:W-:-:S06]  /*0060*/  UMOV UR7, 0x40000040 ;  /* 0x4000004000077882 */ /* 0x000fcc0000000000 */
[----:B------:R-:W3:Y:S01]  /*0070*/  LDC.64 R98, c[0x0][0x220] ;  /* 0x00008800ff627b82 */ /* 0x000ee20000000a00 */
[----:B0-----:R-:W-:Y:S02]  /*0080*/  SHF.R.U32.HI R3, RZ, 0x5, R8 ;  /* 0x00000005ff037819 */ /* 0x001fe40000011608 */
[C---:B------:R-:W-:Y:S02]  /*0090*/  LOP3.LUT R113, R8.reuse, 0xe0, RZ, 0xc0, !PT ;  /* 0x000000e008717812 */ /* 0x040fe400078ec0ff */
[----:B------:R-:W-:Y:S02]  /*00a0*/  SGXT.U32 R3, R3, 0x3 ;  /* 0x000000030303781a */ /* 0x000fe40000000000 */
[C---:B-1----:R-:W-:Y:S01]  /*00b0*/  LEA R42, P0, R113.reuse, R24, 0x2 ;  /* 0x00000018712a7211 */ /* 0x042fe200078010ff */
[----:B------:R-:W-:Y:S01]  /*00c0*/  IMAD.SHL.U32 R0, R113, 0x2, RZ ;  /* 0x0000000271007824 */ /* 0x000fe200078e00ff */
[----:B------:R-:W-:Y:S02]  /*00d0*/  LOP3.LUT R111, R3, 0x8, RZ, 0xfc, !PT ;  /* 0x00000008036f7812 */ /* 0x000fe400078efcff */
[----:B------:R-:W-:-:S02]  /*00e0*/  LOP3.LUT R7, R8, 0x1f, RZ, 0xc0, !PT ;  /* 0x0000001f08077812 */ /* 0x000fc400078ec0ff */
[-C--:B------:R-:W-:Y:S01]  /*00f0*/  LEA.HI.X R43, R0, R25.reuse, RZ, 0x1, P0 ;  /* 0x00000019002b7211 */ /* 0x080fe200000f0cff */
[C---:B------:R-:W-:Y:S01]  /*0100*/  IMAD.SHL.U32 R0, R111.reuse, 0x40, RZ ;  /* 0x000000406f007824 */ /* 0x040fe200078e00ff */
[-C--:B------:R-:W-:Y:S02]  /*0110*/  LEA R62, P0, R111, R24.reuse, 0x7 ;  /* 0x000000186f3e7211 */ /* 0x080fe400078038ff */
[----:B------:R-:W-:Y:S01]  /*0120*/  LOP3.LUT R107, R3, 0x18, RZ, 0xfc, !PT ;  /* 0x00000018036b7812 */ /* 0x000fe200078efcff */
[----:B------:R-:W-:Y:S01]  /*0130*/  IMAD.WIDE.U32 R42, R7, 0x2, R42 ;  /* 0x00000002072a7825 */ /* 0x000fe200078e002a */
[----:B------:R-:W-:Y:S02]  /*0140*/  LEA.HI.X R63, R0, R25, RZ, 0x1, P0 ;  /* 0x00000019003f7211 */ /* 0x000fe400000f0cff */
[----:B------:R-:W-:Y:S01]  /*0150*/  LOP3.LUT R109, R3, 0x10, RZ, 0xfc, !PT ;  /* 0x00000010036d7812 */ /* 0x000fe200078efcff */
[----:B------:R-:W-:Y:S01]  /*0160*/  IMAD.SHL.U32 R4, R107, 0x40, RZ ;  /* 0x000000406b047824 */ /* 0x000fe200078e00ff */
[----:B------:R-:W4:Y:S01]  /*0170*/  LDG.E.U16 R45, desc[UR16][R42.64] ;  /* 0x000000102a2d7981 */ /* 0x000f22000c1e1500 */
[----:B------:R-:W-:Y:S01]  /*0180*/  IMAD.WIDE.U32 R62, R7, 0x2, R62 ;  /* 0x00000002073e7825 */ /* 0x000fe200078e003e */
[----:B------:R-:W-:-:S02]  /*0190*/  LEA R58, P2, R107, R24, 0x7 ;  /* 0x000000186b3a7211 */ /* 0x000fc400078438ff */
[C---:B------:R-:W-:Y:S01]  /*01a0*/  LEA R60, P1, R109.reuse, R24, 0x7 ;  /* 0x000000186d3c7211 */ /* 0x040fe200078238ff */
[----:B------:R-:W-:Y:S01]  /*01b0*/  IMAD.SHL.U32 R2, R109, 0x40, RZ ;  /* 0x000000406d027824 */ /* 0x000fe200078e00ff */
[----:B------:R-:W5:Y:S01]  /*01c0*/  LDG.E.U16 R57, desc[UR16][R62.64] ;  /* 0x000000103e397981 */ /* 0x000f62000c1e1500 */
[----:B------:R-:W-:-:S03]  /*01d0*/  LEA.HI.X R59, R4, R25, RZ, 0x1, P2 ;  /* 0x00000019043b7211 */ /* 0x000fc600010f0cff */
[----:B------:R-:W-:Y:S01]  /*01e0*/  LEA.HI.X R61, R2, R25, RZ, 0x1, P1 ;  /* 0x00000019023d7211 */ /* 0x000fe200008f0cff */
[C---:B------:R-:W-:Y:S01]  /*01f0*/  IMAD.SHL.U32 R5, R8.reuse, 0x10, RZ ;  /* 0x0000001008057824 */ /* 0x040fe200078e00ff */
[----:B------:R-:W-:Y:S01]  /*0200*/  LOP3.LUT R97, R3, 0x38, RZ, 0xfc, !PT ;  /* 0x0000003803617812 */ /* 0x000fe200078efcff */
[C---:B------:R-:W-:Y:S01]  /*0210*/  IMAD.WIDE.U32 R58, R7.reuse, 0x2, R58 ;  /* 0x00000002073a7825 */ /* 0x040fe200078e003a */
[----:B------:R-:W-:Y:S01]  /*0220*/  SHF.R.U32.HI R10, RZ, 0x5, R8 ;  /* 0x00000005ff0a7819 */ /* 0x000fe20000011608 */
[----:B------:R-:W3:Y:S02]  /*0230*/  LDG.E.U16 R33, desc[UR16][R42.64+0x40] ;  /* 0x000040102a217981 */ /* 0x000ee4000c1e1500 */
[----:B------:R-:W-:Y:S02]  /*0240*/  IMAD.WIDE.U32 R60, R7, 0x2, R60 ;  /* 0x00000002073c7825 */ /* 0x000fe400078e003c */
[----:B------:R-:W3:Y:S04]  /*0250*/  LDG.E.U16 R53, desc[UR16][R58.64] ;  /* 0x000000103a357981 */ /* 0x000ee8000c1e1500 */
[----:B------:R-:W3:Y:S01]  /*0260*/  LDG.E.U16 R55, desc[UR16][R60.64] ;  /* 0x000000103c377981 */ /* 0x000ee2000c1e1500 */
[C---:B------:R-:W-:Y:S01]  /*0270*/  IMAD.SHL.U32 R0, R8.reuse, 0x20, RZ ;  /* 0x0000002008007824 */ /* 0x040fe200078e00ff */
[--C-:B------:R-:W-:Y:S01]  /*0280*/  SHF.R.S32.HI R4, RZ, 0x5, R8.reuse ;  /* 0x00000005ff047819 */ /* 0x100fe20000011408 */
[----:B------:R-:W-:Y:S01]  /*0290*/  IMAD.SHL.U32 R2, R8, 0x200, RZ ;  /* 0x0000020008027824 */ /* 0x000fe200078e00ff */
[----:B------:R-:W-:Y:S01]  /*02a0*/  SHF.R.S32.HI R18, RZ, 0x2, R8 ;  /* 0x00000002ff127819 */ /* 0x000fe20000011408 */
[----:B------:R-:W-:Y:S01]  /*02b0*/  IMAD.SHL.U32 R16, R113, 0x4, RZ ;  /* 0x0000000471107824 */ /* 0x000fe200078e00ff */
[----:B------:R-:W-:Y:S01]  /*02c0*/  LOP3.LUT R0, R0, 0x60, RZ, 0xc0, !PT ;  /* 0x0000006000007812 */ /* 0x000fe200078ec0ff */
[----:B--2---:R-:W-:Y:S01]  /*02d0*/  ULEA UR8, UR8, UR4, 0x18 ;  /* 0x0000000408087291 */ /* 0x004fe2000f8ec03f */
[----:B------:R-:W-:Y:S01]  /*02e0*/  LEA R20, P5, R97, R24, 0x7 ;  /* 0x0000001861147211 */ /* 0x000fe200078a38ff */
[----:B------:R-:W2:Y:S01]  /*02f0*/  LDG.E.U16 R35, desc[UR16][R60.64+0x40] ;  /* 0x000040103c237981 */ /* 0x000ea2000c1e1500 */
[----:B------:R-:W-:-:S02]  /*0300*/  LOP3.LUT R9, R0, 0xf80, R5, 0xf8, !PT ;  /* 0x00000f8000097812 */ /* 0x000fc400078ef805 */
[----:B------:R-:W-:Y:S01]  /*0310*/  SHF.L.U32 R0, R8, 0x1, RZ ;  /* 0x0000000108007819 */ /* 0x000fe200000006ff */
[----:B------:R-:W-:Y:S01]  /*0320*/  IMAD.SHL.U32 R8, R97, 0x40, RZ ;  /* 0x0000004061087824 */ /* 0x000fe200078e00ff */
[----:B------:R-:W-:-:S04]  /*0330*/  LOP3.LUT R2, R2, 0x3000, RZ, 0xc0, !PT ;  /* 0x0000300002027812 */ /* 0x000fc800078ec0ff */
[----:B------:R-:W-:Y:S02]  /*0340*/  LEA.HI.X R21, R8, R25, RZ, 0x1, P5 ;  /* 0x0000001908157211 */ /* 0x000fe400028f0cff */
[----:B------:R-:W-:Y:S02]  /*0350*/  LOP3.LUT R6, R2, 0x70, R5, 0xf8, !PT ;  /* 0x0000007002067812 */ /* 0x000fe400078ef805 */
[----:B------:R-:W-:Y:S01]  /*0360*/  SGXT R2, R4, 0x1 ;  /* 0x000000010402781a */ /* 0x000fe20000000200 */
[----:B------:R-:W-:Y:S02]  /*0370*/  IMAD.WIDE.U32 R70, R7, 0x2, R20 ;  /* 0x0000000207467825 */ /* 0x000fe400078e0014 */
[----:B------:R-:W0:Y:S01]  /*0380*/  LDC.64 R20, c[0x0][0x218] ;  /* 0x00008600ff147b82 */ /* 0x000e220000000a00 */
[----:B------:R-:W-:Y:S02]  /*0390*/  LOP3.LUT R11, R2, 0x4010, RZ, 0xc0, !PT ;  /* 0x00004010020b7812 */ /* 0x000fe400078ec0ff */
[----:B------:R-:W-:-:S02]  /*03a0*/  LOP3.LUT R105, R3, 0x20, RZ, 0xfc, !PT ;  /* 0x0000002003697812 */ /* 0x000fc400078efcff */
[C---:B------:R-:W-:Y:S02]  /*03b0*/  LOP3.LUT R101, R3.reuse, 0x30, RZ, 0xfc, !PT ;  /* 0x0000003003657812 */ /* 0x040fe400078efcff */
[----:B------:R-:W-:Y:S01]  /*03c0*/  LOP3.LUT R13, R3, 0x58, RZ, 0xfc, !PT ;  /* 0x00000058030d7812 */ /* 0x000fe200078efcff */
[----:B------:R-:W-:Y:S01]  /*03d0*/  IMAD R5, R7, 0x2, R16 ;  /* 0x0000000207057824 */ /* 0x000fe200078e0210 */
[----:B------:R-:W-:Y:S01]  /*03e0*/  LOP3.LUT R11, R11, 0x180, R0, 0xf8, !PT ;  /* 0x000001800b0b7812 */ /* 0x000fe200078ef800 */
[C---:B------:R-:W-:Y:S01]  /*03f0*/  IMAD.SHL.U32 R0, R105.reuse, 0x40, RZ ;  /* 0x0000004069007824 */ /* 0x040fe200078e00ff */
[-C--:B------:R-:W-:Y:S01]  /*0400*/  LEA R64, P3, R105, R24.reuse, 0x7 ;  /* 0x0000001869407211 */ /* 0x080fe200078638ff */
[C---:B------:R-:W-:Y:S01]  /*0410*/  IMAD.SHL.U32 R4, R101.reuse, 0x40, RZ ;  /* 0x0000004065047824 */ /* 0x040fe200078e00ff */
[----:B------:R-:W-:Y:S02]  /*0420*/  LEA R68, P6, R101, R24, 0x7 ;  /* 0x0000001865447211 */ /* 0x000fe400078c38ff */
[----:B------:R-:W-:Y:S01]  /*0430*/  LOP3.LUT R103, R3, 0x28, RZ, 0xfc, !PT ;  /* 0x0000002803677812 */ /* 0x000fe200078efcff */
[----:B------:R-:W-:Y:S01]  /*0440*/  IMAD.SHL.U32 R34, R13, 0x40, RZ ;  /* 0x000000400d227824 */ /* 0x000fe200078e00ff */
[----:B------:R-:W-:Y:S01]  /*0450*/  SGXT R18, R18, 0x1 ;  /* 0x000000011212781a */ /* 0x000fe20000000200 */
[----:B------:R-:W2:Y:S01]  /*0460*/  LDG.E.U16 R43, desc[UR16][R70.64] ;  /* 0x00000010462b7981 */ /* 0x000ea2000c1e1500 */
[----:B------:R-:W-:-:S02]  /*0470*/  SHF.R.U32.HI R32, RZ, 0x1, R113 ;  /* 0x00000001ff207819 */ /* 0x000fc40000011671 */
[-C--:B------:R-:W-:Y:S02]  /*0480*/  LEA.HI.X R65, R0, R25.reuse, RZ, 0x1, P3 ;  /* 0x0000001900417211 */ /* 0x080fe400018f0cff */
[----:B------:R-:W-:Y:S02]  /*0490*/  LEA.HI.X R69, R4, R25, RZ, 0x1, P6 ;  /* 0x0000001904457211 */ /* 0x000fe400030f0cff */
[----:B------:R-:W-:Y:S01]  /*04a0*/  LEA R28, P3, R13, R24, 0x7 ;  /* 0x000000180d1c7211 */ /* 0x000fe200078638ff */
[----:B------:R-:W-:Y:S01]  /*04b0*/  IMAD.SHL.U32 R2, R103, 0x40, RZ ;  /* 0x0000004067027824 */ /* 0x000fe200078e00ff */
[----:B------:R-:W-:Y:S02]  /*04c0*/  LOP3.LUT R6, R11, R6, RZ, 0x3c, !PT ;  /* 0x000000060b067212 */ /* 0x000fe400078e3cff */
[----:B------:R-:W-:Y:S02]  /*04d0*/  LOP3.LUT R17, R3, 0x48, RZ, 0xfc, !PT ;  /* 0x0000004803117812 */ /* 0x000fe400078efcff */
[----:B------:R-:W-:-:S02]  /*04e0*/  LOP3.LUT R18, R9, 0x4010, R18, 0xf8, !PT ;  /* 0x0000401009127812 */ /* 0x000fc400078ef812 */
[----:B------:R-:W-:Y:S02]  /*04f0*/  LOP3.LUT R32, R5, R32, RZ, 0x3c, !PT ;  /* 0x0000002005207212 */ /* 0x000fe400078e3cff */
[C---:B------:R-:W-:Y:S02]  /*0500*/  LOP3.LUT R19, R3.reuse, 0x40, RZ, 0xfc, !PT ;  /* 0x0000004003137812 */ /* 0x040fe400078efcff */
[----:B------:R-:W-:Y:S01]  /*0510*/  LOP3.LUT R11, R3, 0x60, RZ, 0xfc, !PT ;  /* 0x00000060030b7812 */ /* 0x000fe200078efcff */
[----:B------:R-:W-:Y:S01]  /*0520*/  IMAD.WIDE.U32 R68, R7, 0x2, R68 ;  /* 0x0000000207447825 */ /* 0x000fe200078e0044 */
[C---:B------:R-:W-:Y:S02]  /*0530*/  LOP3.LUT R5, R3.reuse, 0x68, RZ, 0xfc, !PT ;  /* 0x0000006803057812 */ /* 0x040fe400078efcff */
[----:B------:R-:W-:Y:S02]  /*0540*/  LOP3.LUT R9, R3, 0x70, RZ, 0xfc, !PT ;  /* 0x0000007003097812 */ /* 0x000fe400078efcff */
[----:B------:R-:W-:-:S02]  /*0550*/  LEA R66, P2, R103, R24, 0x7 ;  /* 0x0000001867427211 */ /* 0x000fc400078438ff */
[-C--:B------:R-:W-:Y:S02]  /*0560*/  LEA.HI.X R29, R34, R25.reuse, RZ, 0x1, P3 ;  /* 0x00000019221d7211 */ /* 0x080fe400018f0cff */
[C---:B------:R-:W-:Y:S02]  /*0570*/  SHF.L.U32 R12, R17.reuse, 0x6, RZ ;  /* 0x00000006110c7819 */ /* 0x040fe400000006ff */
[-C--:B------:R-:W-:Y:S01]  /*0580*/  LEA R48, P0, R17, R24.reuse, 0x7 ;  /* 0x0000001811307211 */ /* 0x080fe200078038ff */
[----:B------:R-:W-:Y:S01]  /*0590*/  IMAD.SHL.U32 R36, R11, 0x40, RZ ;  /* 0x000000400b247824 */ /* 0x000fe200078e00ff */
[----:B------:R-:W-:Y:S01]  /*05a0*/  R2UR UR5, R10 ;  /* 0x000000000a0572ca */ /* 0x000fe200000e0000 */
[----:B------:R-:W-:Y:S01]  /*05b0*/  IMAD.SHL.U32 R10, R19, 0x40, RZ ;  /* 0x00000040130a7824 */ /* 0x000fe200078e00ff */
[----:B------:R-:W-:Y:S01]  /*05c0*/  LOP3.LUT R15, R3, 0x50, RZ, 0xfc, !PT ;  /* 0x00000050030f7812 */ /* 0x000fe200078efcff */
[----:B------:R-:W-:Y:S01]  /*05d0*/  IMAD.SHL.U32 R38, R5, 0x40, RZ ;  /* 0x0000004005267824 */ /* 0x000fe200078e00ff */
[----:B------:R-:W-:Y:S01]  /*05e0*/  LEA.HI.X R67, R2, R25, RZ, 0x1, P2 ;  /* 0x0000001902437211 */ /* 0x000fe200010f0cff */
[----:B------:R-:W-:Y:S01]  /*05f0*/  IMAD.SHL.U32 R40, R9, 0x40, RZ ;  /* 0x0000004009287824 */ /* 0x000fe200078e00ff */
[-C--:B------:R-:W-:Y:S01]  /*0600*/  LEA R50, P1, R19, R24.reuse, 0x7 ;  /* 0x0000001813327211 */ /* 0x080fe200078238ff */
[----:B------:R-:W2:Y:S01]  /*0610*/  LDG.E.U16 R41, desc[UR16][R68.64] ;  /* 0x0000001044297981 */ /* 0x000ea2000c1e1500 */
[-C--:B------:R-:W-:Y:S01]  /*0620*/  LEA R30, P2, R11, R24.reuse, 0x7 ;  /* 0x000000180b1e7211 */ /* 0x080fe200078438ff */
[----:B------:R-:W-:Y:S01]  /*0630*/  IMAD.WIDE.U32 R28, R7, 0x2, R28 ;  /* 0x00000002071c7825 */ /* 0x000fe200078e001c */
[----:B------:R-:W-:Y:S01]  /*0640*/  LOP3.LUT R3, R3, 0x78, RZ, 0xfc, !PT ;  /* 0x0000007803037812 */ /* 0x000fe200078efcff */
[----:B------:R0:W2:Y:S01]  /*0650*/  LDG.E.U16 R42, desc[UR16][R68.64+0x40] ;  /* 0x00004010442a7981 */ /* 0x0000a2000c1e1500 */
[----:B------:R-:W-:-:S02]  /*0660*/  LEA R26, P6, R5, R24, 0x7 ;  /* 0x00000018051a7211 */ /* 0x000fc400078c38ff */
[-C--:B------:R-:W-:Y:S01]  /*0670*/  LEA R22, P5, R9, R24.reuse, 0x7 ;  /* 0x0000001809167211 */ /* 0x080fe200078a38ff */
[----:B------:R-:W-:Y:S01]  /*0680*/  IMAD.WIDE.U32 R64, R7, 0x2, R64 ;  /* 0x0000000207407825 */ /* 0x000fe200078e0040 */
[-C--:B------:R-:W-:Y:S01]  /*0690*/  LEA.HI.X R49, R12, R25.reuse, RZ, 0x1, P0 ;  /* 0x000000190c317211 */ /* 0x080fe200000f0cff */
[----:B------:R-:W2:Y:S01]  /*06a0*/  LDG.E.U16 R52, desc[UR16][R28.64+0x40] ;  /* 0x000040101c347981 */ /* 0x000ea2000c1e1500 */
[C---:B------:R-:W-:Y:S01]  /*06b0*/  LEA R46, P4, R15.reuse, R24, 0x7 ;  /* 0x000000180f2e7211 */ /* 0x040fe200078838ff */
[----:B------:R-:W-:Y:S01]  /*06c0*/  IMAD.SHL.U32 R14, R15, 0x40, RZ ;  /* 0x000000400f0e7824 */ /* 0x000fe200078e00ff */
[----:B0-----:R-:W-:Y:S01]  /*06d0*/  LEA R68, P0, R113, R20, 0x3 ;  /* 0x0000001471447211 */ /* 0x001fe200078018ff */
[----:B------:R0:W2:Y:S01]  /*06e0*/  LDG.E.U16 R34, desc[UR16][R62.64+0x40] ;  /* 0x000040103e227981 */ /* 0x0000a2000c1e1500 */
[-C--:B------:R-:W-:Y:S02]  /*06f0*/  LEA.HI.X R51, R10, R25.reuse, RZ, 0x1, P1 ;  /* 0x000000190a337211 */ /* 0x080fe400008f0cff */
[-C--:B------:R-:W-:Y:S01]  /*0700*/  LEA.HI.X R31, R36, R25.reuse, RZ, 0x1, P2 ;  /* 0x00000019241f7211 */ /* 0x080fe200010f0cff */
[----:B------:R-:W-:Y:S01]  /*0710*/  IMAD.SHL.U32 R44, R3, 0x40, RZ ;  /* 0x00000040032c7824 */ /* 0x000fe200078e00ff */
[-C--:B------:R-:W-:Y:S01]  /*0720*/  LEA.HI.X R27, R38, R25.reuse, RZ, 0x1, P6 ;  /* 0x00000019261b7211 */ /* 0x080fe200030f0cff */
[----:B------:R-:W2:Y:S01]  /*0730*/  LDG.E.U16 R36, desc[UR16][R58.64+0x40] ;  /* 0x000040103a247981 */ /* 0x000ea2000c1e1500 */
[----:B------:R-:W-:Y:S01]  /*0740*/  LEA.HI.X R23, R40, R25, RZ, 0x1, P5 ;  /* 0x0000001928177211 */ /* 0x000fe200028f0cff */
[----:B------:R-:W-:Y:S01]  /*0750*/  IMAD.SHL.U32 R12, R111, 0x80, RZ ;  /* 0x000000806f0c7824 */ /* 0x000fe200078e00ff */
[----:B------:R-:W-:Y:S01]  /*0760*/  LEA.HI.X R69, R16, R21, RZ, 0x1, P0 ;  /* 0x0000001510457211 */ /* 0x000fe200000f0cff */
[----:B------:R-:W2:Y:S01]  /*0770*/  LDG.E.U16 R37, desc[UR16][R64.64] ;  /* 0x0000001040257981 */ /* 0x000ea2000c1e1500 */
[----:B------:R-:W-:Y:S01]  /*0780*/  LEA R24, P1, R3, R24, 0x7 ;  /* 0x0000001803187211 */ /* 0x000fe200078238ff */
[C---:B0-----:R-:W-:Y:S01]  /*0790*/  IMAD.WIDE.U32 R62, R7.reuse, 0x2, R50 ;  /* 0x00000002073e7825 */ /* 0x041fe200078e0032 */
[-C--:B------:R-:W-:Y:S01]  /*07a0*/  LEA.HI.X R47, R14, R25.reuse, RZ, 0x1, P4 ;  /* 0x000000190e2f7211 */ /* 0x080fe200020f0cff */
[----:B------:R-:W2:Y:S04]  /*07b0*/  LDG.E.U16 R38, desc[UR16][R64.64+0x40] ;  /* 0x0000401040267981 */ /* 0x000ea8000c1e1500 */
[----:B------:R0:W2:Y:S01]  /*07c0*/  LDG.E.U16 R59, desc[UR16][R28.64] ;  /* 0x000000101c3b7981 */ /* 0x0000a2000c1e1500 */
[----:B------:R-:W-:Y:S01]  /*07d0*/  IMAD.WIDE.U32 R26, R7, 0x2, R26 ;  /* 0x00000002071a7825 */ /* 0x000fe200078e001a */
[----:B------:R-:W-:-:S02]  /*07e0*/  LEA.HI.X R25, R44, R25, RZ, 0x1, P1 ;  /* 0x000000192c197211 */ /* 0x000fc400008f0cff */
[----:B------:R-:W2:Y:S01]  /*07f0*/  LDG.E.U16 R44, desc[UR16][R70.64+0x40] ;  /* 0x00004010462c7981 */ /* 0x000ea2000c1e1500 */
[----:B------:R-:W-:-:S03]  /*0800*/  IMAD.WIDE.U32 R22, R7, 0x2, R22 ;  /* 0x0000000207167825 */ /* 0x000fc600078e0016 */
[----:B------:R-:W2:Y:S01]  /*0810*/  LDG.E.U16 R56, desc[UR16][R26.64+0x40] ;  /* 0x000040101a387981 */ /* 0x000ea2000c1e1500 */
[----:B0-----:R-:W-:Y:S01]  /*0820*/  LEA R28, P0, R111, R20, 0x8 ;  /* 0x000000146f1c7211 */ /* 0x001fe200078040ff */
[C---:B------:R-:W-:Y:S02]  /*0830*/  IMAD.WIDE.U32 R64, R7.reuse, 0x2, R48 ;  /* 0x0000000207407825 */ /* 0x040fe400078e0030 */
[----:B------:R-:W2:Y:S01]  /*0840*/  LDG.E.U16 R58, desc[UR16][R22.64+0x40] ;  /* 0x00004010163a7981 */ /* 0x000ea2000c1e1500 */
[----:B------:R-:W-:Y:S01]  /*0850*/  LEA.HI.X R29, R12, R21, RZ, 0x1, P0 ;  /* 0x000000150c1d7211 */ /* 0x000fe200000f0cff */
[C---:B------:R-:W-:Y:S02]  /*0860*/  IMAD.WIDE.U32 R72, R7.reuse, 0x2, R46 ;  /* 0x0000000207487825 */ /* 0x040fe400078e002e */
[----:B------:R-:W2:Y:S02]  /*0870*/  LDG.E.U16 R49, desc[UR16][R64.64] ;  /* 0x0000001040317981 */ /* 0x000ea4000c1e1500 */
[----:B------:R-:W-:-:S02]  /*0880*/  IMAD.WIDE.U32 R66, R7, 0x2, R66 ;  /* 0x0000000207427825 */ /* 0x000fc400078e0042 */
[----:B------:R-:W2:Y:S04]  /*0890*/  LDG.E.U16 R47, desc[UR16][R62.64] ;  /* 0x000000103e2f7981 */ /* 0x000ea8000c1e1500 */
[----:B------:R-:W2:Y:S01]  /*08a0*/  LDG.E.U16 R46, desc[UR16][R62.64+0x40] ;  /* 0x000040103e2e7981 */ /* 0x000ea2000c1e1500 */
[----:B------:R-:W-:-:S03]  /*08b0*/  IMAD.WIDE.U32 R30, R7, 0x2, R30 ;  /* 0x00000002071e7825 */ /* 0x000fc600078e001e */
[----:B------:R-:W2:Y:S01]  /*08c0*/  LDG.E.U16 R48, desc[UR16][R64.64+0x40] ;  /* 0x0000401040307981 */ /* 0x000ea2000c1e1500 */
[----:B------:R-:W-:Y:S01]  /*08d0*/  IMAD.WIDE.U32 R24, R7, 0x2, R24 ;  /* 0x0000000207187825 */ /* 0x000fe200078e0018 */
[----:B------:R-:W-:Y:S02]  /*08e0*/  SHF.L.U32 R10, R109, 0x7, RZ ;  /* 0x000000076d0a7819 */ /* 0x000fe400000006ff */
[----:B------:R-:W2:Y:S04]  /*08f0*/  LDG.E.U16 R39, desc[UR16][R66.64] ;  /* 0x0000001042277981 */ /* 0x000ea8000c1e1500 */
[----:B------:R0:W2:Y:S04]  /*0900*/  LDG.E.U16 R63, desc[UR16][R26.64] ;  /* 0x000000101a3f7981 */ /* 0x0000a8000c1e1500 */
[----:B------:R1:W2:Y:S01]  /*0910*/  LDG.E.U16 R65, desc[UR16][R22.64] ;  /* 0x0000001016417981 */ /* 0x0002a2000c1e1500 */
[----:B------:R-:W-:-:S02]  /*0920*/  IMAD.SHL.U32 R8, R107, 0x80, RZ ;  /* 0x000000806b087824 */ /* 0x000fc400078e00ff */
[----:B------:R-:W-:Y:S01]  /*0930*/  IMAD.SHL.U32 R14, R105, 0x80, RZ ;  /* 0x00000080690e7824 */ /* 0x000fe200078e00ff */
[----:B------:R-:W2:Y:S01]  /*0940*/  LDG.E.U16 R40, desc[UR16][R66.64+0x40] ;  /* 0x0000401042287981 */ /* 0x000ea2000c1e1500 */
[----:B0-----:R-:W-:-:S03]  /*0950*/  IMAD.WIDE.U32 R26, R7, 0x2, R68 ;  /* 0x00000002071a7825 */ /* 0x001fc600078e0044 */
[----:B------:R-:W2:Y:S01]  /*0960*/  LDG.E.U16 R51, desc[UR16][R72.64] ;  /* 0x0000001048337981 */ /* 0x000ea2000c1e1500 */
[----:B-1----:R-:W-:-:S03]  /*0970*/  IMAD.WIDE.U32 R22, R7, 0x2, R28 ;  /* 0x0000000207167825 */ /* 0x002fc600078e001c */
[----:B------:R-:W2:Y:S01]  /*0980*/  LDG.E.U16 R50, desc[UR16][R72.64+0x40] ;  /* 0x0000401048327981 */ /* 0x000ea2000c1e1500 */
[-C--:B------:R-:W-:Y:S01]  /*0990*/  LEA R28, P1, R107, R20.reuse, 0x8 ;  /* 0x000000146b1c7211 */ /* 0x080fe200078240ff */
[----:B------:R-:W-:Y:S02]  /*09a0*/  IMAD.SHL.U32 R4, R103, 0x80, RZ ;  /* 0x0000008067047824 */ /* 0x000fe400078e00ff */
[----:B------:R-:W2:Y:S01]  /*09b0*/  LDG.E.U16 R61, desc[UR16][R30.64] ;  /* 0x000000101e3d7981 */ /* 0x000ea2000c1e1500 */
[----:B------:R-:W-:Y:S02]  /*09c0*/  IMAD.SHL.U32 R2, R101, 0x80, RZ ;  /* 0x0000008065027824 */ /* 0x000fe400078e00ff */
[----:B------:R-:W-:Y:S01]  /*09d0*/  IMAD.SHL.U32 R0, R97, 0x80, RZ ;  /* 0x0000008061007824 */ /* 0x000fe200078e00ff */
[----:B------:R0:W2:Y:S04]  /*09e0*/  LDG.E.U16 R54, desc[UR16][R30.64+0x40] ;  /* 0x000040101e367981 */ /* 0x0000a8000c1e1500 */
[----:B------:R-:W2:Y:S04]  /*09f0*/  LDG.E.U16 R67, desc[UR16][R24.64] ;  /* 0x0000001018437981 */ /* 0x000ea8000c1e1500 */
[----:B------:R1:W2:Y:S01]  /*0a00*/  LDG.E.U16 R60, desc[UR16][R24.64+0x40] ;  /* 0x00004010183c7981 */ /* 0x0002a2000c1e1500 */
[----:B0-----:R-:W-:-:S03]  /*0a10*/  LEA R30, P2, R105, R20, 0x8 ;  /* 0x00000014691e7211 */ /* 0x001fc600078440ff */
[----:B------:R-:W2:Y:S04]  /*0a20*/  LDG.E.U16 R69, desc[UR16][R26.64] ;  /* 0x000000101a457981 */ /* 0x000ea8000c1e1500 */
[----:B------:R-:W2:Y:S01]  /*0a30*/  LDG.E.U16 R71, desc[UR16][R26.64+0x80] ;  /* 0x000080101a477981 */ /* 0x000ea2000c1e1500 */
[----:B-1----:R-:W-:-:S03]  /*0a40*/  LEA R24, P0, R109, R20, 0x8 ;  /* 0x000000146d187211 */ /* 0x002fc600078040ff */
[----:B------:R-:W2:Y:S04]  /*0a50*/  LDG.E.U16 R62, desc[UR16][R26.64+0x40] ;  /* 0x000040101a3e7981 */ /* 0x000ea8000c1e1500 */
[----:B------:R0:W2:Y:S04]  /*0a60*/  LDG.E.U16 R64, desc[UR16][R26.64+0xc0] ;  /* 0x0000c0101a407981 */ /* 0x0000a8000c1e1500 */
[----:B------:R-:W2:Y:S04]  /*0a70*/  LDG.E.U16 R73, desc[UR16][R22.64+0x80] ;  /* 0x0000801016497981 */ /* 0x000ea8000c1e1500 */
[----:B------:R-:W2:Y:S01]  /*0a80*/  LDG.E.U16 R66, desc[UR16][R22.64+0xc0] ;  /* 0x0000c01016427981 */ /* 0x000ea2000c1e1500 */
[----:B0-----:R-:W-:-:S02]  /*0a90*/  LEA R26, P3, R103, R20, 0x8 ;  /* 0x00000014671a7211 */ /* 0x001fc400078640ff */
[-C--:B------:R-:W-:Y:S02]  /*0aa0*/  LEA.HI.X R25, R10, R21.reuse, RZ, 0x1, P0 ;  /* 0x000000150a197211 */ /* 0x080fe400000f0cff */
[-C--:B------:R-:W-:Y:S02]  /*0ab0*/  LEA.HI.X R29, R8, R21.reuse, RZ, 0x1, P1 ;  /* 0x00000015081d7211 */ /* 0x080fe400008f0cff */
[-C--:B------:R-:W-:Y:S02]  /*0ac0*/  LEA.HI.X R31, R14, R21.reuse, RZ, 0x1, P2 ;  /* 0x000000150e1f7211 */ /* 0x080fe400010f0cff */
[----:B------:R-:W-:Y:S01]  /*0ad0*/  LEA.HI.X R27, R4, R21, RZ, 0x1, P3 ;  /* 0x00000015041b7211 */ /* 0x000fe200018f0cff */
[----:B------:R-:W-:-:S04]  /*0ae0*/  IMAD.WIDE.U32 R24, R7, 0x2, R24 ;  /* 0x0000000207187825 */ /* 0x000fc800078e0018 */
[C---:B------:R-:W-:Y:S01]  /*0af0*/  IMAD.WIDE.U32 R28, R7.reuse, 0x2, R28 ;  /* 0x00000002071c7825 */ /* 0x040fe200078e001c */
[----:B------:R-:W2:Y:S03]  /*0b00*/  LDG.E.U16 R75, desc[UR16][R24.64+0x80] ;  /* 0x00008010184b7981 */ /* 0x000ea6000c1e1500 */
[C---:B------:R-:W-:Y:S01]  /*0b10*/  IMAD.WIDE.U32 R30, R7.reuse, 0x2, R30 ;  /* 0x00000002071e7825 */ /* 0x040fe200078e001e */
[----:B------:R-:W2:Y:S03]  /*0b20*/  LDG.E.U16 R77, desc[UR16][R28.64] ;  /* 0x000000101c4d7981 */ /* 0x000ea6000c1e1500 */
[----:B------:R-:W-:Y:S01]  /*0b30*/  IMAD.WIDE.U32 R26, R7, 0x2, R26 ;  /* 0x00000002071a7825 */ /* 0x000fe200078e001a */
[----:B------:R-:W2:Y:S04]  /*0b40*/  LDG.E.U16 R79, desc[UR16][R28.64+0x80] ;  /* 0x000080101c4f7981 */ /* 0x000ea8000c1e1500 */
        /* <DEDUP_REMOVED lines=11> */
[----:B----4-:R0:W-:Y:S04]  /*0c00*/  STS.U16 [R32+UR8], R45 ;  /* 0x0000002d20007988 */ /* 0x0101e80008000408 */
[----:B-----5:R1:W-:Y:S04]  /*0c10*/  STS.U16 [R32+UR8+0x400], R57 ;  /* 0x0004003920007988 */ /* 0x0203e80008000408 */
[----:B0-----:R-:W4:Y:S04]  /*0c20*/  LDG.E.U16 R45, desc[UR16][R22.64] ;  /* 0x00000010162d7981 */ /* 0x001f28000c1e1500 */
[----:B-1----:R0:W5:Y:S02]  /*0c30*/  LDG.E.U16 R57, desc[UR16][R22.64+0x40] ;  /* 0x0000401016397981 */ /* 0x002164000c1e1500 */
[----:B0-----:R-:W-:-:S02]  /*0c40*/  LEA R22, P4, R101, R20, 0x8 ;  /* 0x0000001465167211 */ /* 0x001fc400078840ff */
[----:B------:R-:W-:Y:S02]  /*0c50*/  LEA R20, P5, R97, R20, 0x8 ;  /* 0x0000001461147211 */ /* 0x000fe400078a40ff */
[-C--:B------:R-:W-:Y:S02]  /*0c60*/  LEA.HI.X R23, R2, R21.reuse, RZ, 0x1, P4 ;  /* 0x0000001502177211 */ /* 0x080fe400020f0cff */
[----:B------:R-:W-:Y:S01]  /*0c70*/  LEA.HI.X R21, R0, R21, RZ, 0x1, P5 ;  /* 0x0000001500157211 */ /* 0x000fe200028f0cff */
[----:B------:R-:W-:-:S04]  /*0c80*/  IMAD.WIDE.U32 R22, R7, 0x2, R22 ;  /* 0x0000000207167825 */ /* 0x000fc800078e0016 */
[----:B------:R-:W-:Y:S01]  /*0c90*/  IMAD.WIDE.U32 R20, R7, 0x2, R20 ;  /* 0x0000000207147825 */ /* 0x000fe200078e0014 */
[----:B---3--:R0:W-:Y:S04]  /*0ca0*/  STS.U16 [R32+UR8+0xc00], R53 ;  /* 0x000c003520007988 */ /* 0x0081e80008000408 */
[----:B------:R1:W-:Y:S04]  /*0cb0*/  STS.U16 [R32+UR8+0x800], R55 ;  /* 0x0008003720007988 */ /* 0x0003e80008000408 */
[----:B------:R-:W3:Y:S04]  /*0cc0*/  LDG.E.U16 R89, desc[UR16][R22.64] ;  /* 0x0000001016597981 */ /* 0x000ee8000c1e1500 */
[----:B0-----:R-:W5:Y:S04]  /*0cd0*/  LDG.E.U16 R53, desc[UR16][R24.64] ;  /* 0x0000001018357981 */ /* 0x001f68000c1e1500 */
[----:B------:R-:W5:Y:S04]  /*0ce0*/  LDG.E.U16 R91, desc[UR16][R22.64+0x80] ;  /* 0x00008010165b7981 */ /* 0x000f68000c1e1500 */
[----:B------:R-:W5:Y:S04]  /*0cf0*/  LDG.E.U16 R93, desc[UR16][R20.64] ;  /* 0x00000010145d7981 */ /* 0x000f68000c1e1500 */
[----:B------:R-:W5:Y:S04]  /*0d00*/  LDG.E.U16 R95, desc[UR16][R20.64+0x80] ;  /* 0x00008010145f7981 */ /* 0x000f68000c1e1500 */
[----:B-1----:R-:W5:Y:S04]  /*0d10*/  LDG.E.U16 R55, desc[UR16][R24.64+0x40] ;  /* 0x0000401018377981 */ /* 0x002f68000c1e1500 */
[----:B------:R-:W5:Y:S04]  /*0d20*/  LDG.E.U16 R90, desc[UR16][R22.64+0x40] ;  /* 0x00004010165a7981 */ /* 0x000f68000c1e1500 */
[----:B------:R0:W5:Y:S04]  /*0d30*/  LDG.E.U16 R92, desc[UR16][R22.64+0xc0] ;  /* 0x0000c010165c7981 */ /* 0x000168000c1e1500 */
[----:B------:R-:W5:Y:S04]  /*0d40*/  LDG.E.U16 R94, desc[UR16][R20.64+0x40] ;  /* 0x00004010145e7981 */ /* 0x000f68000c1e1500 */
[----:B------:R-:W5:Y:S01]  /*0d50*/  LDG.E.U16 R96, desc[UR16][R20.64+0xc0] ;  /* 0x0000c01014607981 */ /* 0x000f62000c1e1500 */
[----:B0-----:R-:W-:-:S03]  /*0d60*/  LOP3.LUT R23, R32, 0x40, RZ, 0x3c, !PT ;  /* 0x0000004020177812 */ /* 0x001fc600078e3cff */
[----:B--2---:R-:W-:Y:S01]  /*0d70*/  STS.U16 [R32+UR8+0x1c00], R43 ;  /* 0x001c002b20007988 */ /* 0x004fe20008000408 */
[----:B------:R-:W-:Y:S02]  /*0d80*/  UIADD3 UR4, UR8, 0x4000, URZ ;  /* 0x0000400008047890 */ /* 0x000fe4000fffe03f */
[----:B------:R-:W-:Y:S01]  /*0d90*/  USHF.L.U32 UR5, UR5, 0x7, URZ ;  /* 0x0000000705057899 */ /* 0x000fe2000800063f */
[----:B------:R-:W-:Y:S01]  /*0da0*/  STS.U16 [R32+UR8+0x1800], R41 ;  /* 0x0018002920007988 */ /* 0x000fe20008000408 */
[----:B------:R-:W-:Y:S02]  /*0db0*/  USHF.R.U32.HI UR4, URZ, 0x4, UR4 ;  /* 0x000000043f047899 */ /* 0x000fe40008011604 */
[----:B------:R-:W-:Y:S01]  /*0dc0*/  ULOP3.LUT UR5, UR5, 0x200, URZ, 0xc0, !UPT ;  /* 0x0000020005057892 */ /* 0x000fe2000f8ec03f */
[----:B------:R-:W-:Y:S04]  /*0dd0*/  STS.U16 [R32+UR8+0x1000], R37 ;  /* 0x0010002520007988 */ /* 0x000fe80008000408 */
        /* <DEDUP_REMOVED lines=9> */
[----:B------:R-:W-:Y:S04]  /*0e70*/  STS.U16 [R23+UR8], R33 ;  /* 0x0000002117007988 */ /* 0x000fe80008000408 */
        /* <DEDUP_REMOVED lines=25> */
[----:B----4-:R-:W-:Y:S01]  /*1010*/  STS.U16 [R32+UR8+0x4400], R45 ;  /* 0x0044002d20007988 */ /* 0x010fe20008000408 */
[----:B------:R-:W-:-:S02]  /*1020*/  USGXT.U32 UR10, UR4, 0xe ;  /* 0x0000000e040a789a */ /* 0x000fc40008000000 */
[----:B------:R-:W-:Y:S02]  /*1030*/  ULEA.HI UR5, UR8, UR5, URZ, 0x1c ;  /* 0x0000000508057291 */ /* 0x000fe4000f8fe03f */
[----:B------:R-:W-:Y:S02]  /*1040*/  ULOP3.LUT UR6, UR10, 0x2000000, URZ, 0xfc, !UPT ;  /* 0x020000000a067892 */ /* 0x000fe4000f8efc3f */
[----:B------:R-:W-:Y:S01]  /*1050*/  ULOP3.LUT UR9, UR5, 0x3fff, URZ, 0xc0, !UPT ;  /* 0x00003fff05097892 */ /* 0x000fe2000f8ec03f */
[----:B---3--:R-:W-:Y:S04]  /*1060*/  STS.U16 [R32+UR8+0x5800], R89 ;  /* 0x0058005920007988 */ /* 0x008fe80008000408 */
[----:B-----5:R-:W-:Y:S04]  /*1070*/  STS.U16 [R32+UR8+0x4800], R53 ;  /* 0x0048003520007988 */ /* 0x020fe80008000408 */
        /* <DEDUP_REMOVED lines=13> */
[----:B------:R0:W-:Y:S04]  /*1150*/  STS.U16 [R23+UR8+0x5400], R78 ;  /* 0x0054004e17007988 */ /* 0x0001e80008000408 */
[----:B------:R-:W-:Y:S04]  /*1160*/  STS.U16 [R23+UR8+0x7400], R88 ;  /* 0x0074005817007988 */ /* 0x000fe80008000408 */
[----:B------:R-:W-:Y:S04]  /*1170*/  STS.U16 [R23+UR8+0x5800], R90 ;  /* 0x0058005a17007988 */ /* 0x000fe80008000408 */
[----:B------:R-:W-:Y:S04]  /*1180*/  STS.U16 [R23+UR8+0x7800], R92 ;  /* 0x0078005c17007988 */ /* 0x000fe80008000408 */
[----:B------:R-:W-:Y:S04]  /*1190*/  STS.U16 [R23+UR8+0x5c00], R94 ;  /* 0x005c005e17007988 */ /* 0x000fe80008000408 */
[----:B------:R1:W-:Y:S01]  /*11a0*/  STS.U16 [R23+UR8+0x7c00], R96 ;  /* 0x007c006017007988 */ /* 0x0003e20008000408 */
[----:B------:R-:W-:Y:S06]  /*11b0*/  BAR.SYNC.DEFER_BLOCKING 0x0 ;  /* 0x0000000000007b1d */ /* 0x000fec0000010000 */
[----:B------:R-:W-:Y:S01]  /*11c0*/  UMOV UR4, UR9 ;  /* 0x0000000900047c82 */ /* 0x000fe20008000000 */
[----:B------:R-:W-:Y:S01]  /*11d0*/  UMOV UR5, 0x40000040 ;  /* 0x4000004000057882 */ /* 0x000fe20000000000 */
[----:B0-----:R-:W-:-:S06]  /*11e0*/  WARPGROUP.ARRIVE ;  /* 0x00000000000079c5 */ /* 0x001fcc0000000000 */
[----:B------:R-:W-:Y:S01]  /*11f0*/  HGMMA.64x128x16.F32 R24, gdesc[UR4].tnspB, RZ, !UPT ;  /* 0x41e00000041879f0 */ /* 0x000fe2000c7008ff */
[----:B------:R-:W-:Y:S02]  /*1200*/  UIADD3 UR6, UP1, UR10, 0x2000080, URZ ;  /* 0x020000800a067890 */ /* 0x000fe4000ff3e03f */
[----:B------:R-:W-:Y:S01]  /*1210*/  UIADD3 UR9, UP0, UR9, 0x2, URZ ;  /* 0x0000000209097890 */ /* 0x000fe2000ff1e03f */
[----:B------:R-:W-:Y:S01]  /*1220*/  UMOV UR5, URZ ;  /* 0x0000003f00057c82 */ /* 0x000fe20008000000 */
[----:B------:R-:W-:Y:S01]  /*1230*/  UMOV UR4, URZ ;  /* 0x0000003f00047c82 */ /* 0x000fe20008000000 */
[----:B------:R-:W-:Y:S02]  /*1240*/  UIADD3.X UR7, UR5, 0x40000040, URZ, UP1, !UPT ;  /* 0x4000004005077890 */ /* 0x000fe40008ffe43f */
[----:B------:R-:W-:-:S03]  /*1250*/  UIADD3.X UR5, UR4, 0x40000040, URZ, UP0, !UPT ;  /* 0x4000004004057890 */ /* 0x000fc600087fe43f */
[----:B------:R-:W-:-:S06]  /*1260*/  UMOV UR4, UR9 ;  /* 0x0000000900047c82 */ /* 0x000fcc0008000000 */
[----:B------:R-:W-:Y:S01]  /*1270*/  HGMMA.64x128x16.F32 R24, gdesc[UR4].tnspB, R24 ;  /* 0x41e00000041879f0 */ /* 0x000fe20008700818 */
[----:B------:R-:W-:Y:S02]  /*1280*/  UIADD3.64 UR14, UR6, 0x80, URZ ;  /* 0x00000080060e7897 */ /* 0x000fe4000fffe03f */
[----:B------:R-:W-:Y:S02]  /*1290*/  UIADD3.64 UR12, UR4, 0x2, URZ ;  /* 0x00000002040c7897 */ /* 0x000fe4000fffe03f */
[----:B------:R-:W-:Y:S02]  /*12a0*/  UIADD3.64 UR6, UR6, 0x100, URZ ;  /* 0x0000010006067897 */ /* 0x000fe4000fffe03f */
[----:B------:R-:W-:-:S05]  /*12b0*/  UIADD3.64 UR4, UR4, 0x4, URZ ;  /* 0x0000000404047897 */ /* 0x000fca000fffe03f */
[----:B------:R-:W-:-:S12]  /*12c0*/  HGMMA.64x128x16.F32 R24, gdesc[UR12].tnspB, R24 ;  /* 0x41e000000c1879f0 */ /* 0x000fd80008700818 */
[----:B------:R-:W-:Y:S01]  /*12d0*/  HGMMA.64x128x16.F32 R24, gdesc[UR4].tnspB, R24, gsb0 ;  /* 0x41e00000041879f0 */ /* 0x000fe20008000818 */
[----:B-1----:R-:W-:Y:S02]  /*12e0*/  LOP3.LUT R96, R18, 0x10, RZ, 0x3c, !PT ;  /* 0x0000001012607812 */ /* 0x002fe400078e3cff */
[----:B------:R-:W-:Y:S02]  /*12f0*/  WARPGROUP.DEPBAR.LE gsb0, 0x0 ;  /* 0x00008000000079c5 */ /* 0x000fe40000010000 */
[----:B------:R-:W-:Y:S01]  /*1300*/  IMAD.MOV.U32 R20, RZ, RZ, R24 ;  /* 0x000000ffff147224 */ /* 0x000fe200078e0018 */
[----:B------:R-:W-:Y:S01]  /*1310*/  MOV R22, R40 ;  /* 0x0000002800167202 */ /* 0x000fe20000000f00 */
[----:B------:R-:W-:Y:S02]  /*1320*/  IMAD.MOV.U32 R21, RZ, RZ, R26 ;  /* 0x000000ffff157224 */ /* 0x000fe400078e001a */
[----:B------:R-:W-:Y:S01]  /*1330*/  IMAD.MOV.U32 R23, RZ, RZ, R42 ;  /* 0x000000ffff177224 */ /* 0x000fe200078e002a */
[----:B------:R-:W-:Y:S01]  /*1340*/  BAR.SYNC.DEFER_BLOCKING 0x0 ;  /* 0x0000000000007b1d */ /* 0x000fe20000010000 */
[----:B------:R-:W-:Y:S01]  /*1350*/  IMAD.MOV.U32 R92, RZ, RZ, R32 ;  /* 0x000000ffff5c7224 */ /* 0x000fe200078e0020 */
[----:B------:R-:W-:Y:S01]  /*1360*/  MOV R32, R33 ;  /* 0x0000002100207202 */ /* 0x000fe20000000f00 */
[----:B------:R-:W-:Y:S01]  /*1370*/  IMAD.MOV.U32 R24, RZ, RZ, R25 ;  /* 0x000000ffff187224 */ /* 0x000fe200078e0019 */
[----:B------:R-:W-:Y:S01]  /*1380*/  MOV R25, R27 ;  /* 0x0000001b00197202 */ /* 0x000fe20000000f00 */
[----:B------:R-:W-:Y:S01]  /*1390*/  IMAD.MOV.U32 R88, RZ, RZ, R28 ;  /* 0x000000ffff587224 */ /* 0x000fe200078e001c */
[----:B------:R-:W-:Y:S01]  /*13a0*/  MOV R94, R48 ;  /* 0x00000030005e7202 */ /* 0x000fe20000000f00 */
[----:B------:R-:W-:-:S02]  /*13b0*/  IMAD.MOV.U32 R89, RZ, RZ, R30 ;  /* 0x000000ffff597224 */ /* 0x000fc400078e001e */
[----:B------:R-:W-:Y:S02]  /*13c0*/  IMAD.MOV.U32 R90, RZ, RZ, R44 ;  /* 0x000000ffff5a7224 */ /* 0x000fe400078e002c */
[----:B------:R-:W-:Y:S02]  /*13d0*/  IMAD.MOV.U32 R91, RZ, RZ, R46 ;  /* 0x000000ffff5b7224 */ /* 0x000fe400078e002e */
[----:B------:R-:W-:Y:S02]  /*13e0*/  IMAD.MOV.U32 R93, RZ, RZ, R34 ;  /* 0x000000ffff5d7224 */ /* 0x000fe400078e0022 */
[----:B------:R-:W-:Y:S02]  /*13f0*/  IMAD.MOV.U32 R95, RZ, RZ, R50 ;  /* 0x000000ffff5f7224 */ /* 0x000fe400078e0032 */
[----:B------:R-:W-:Y:S02]  /*1400*/  IMAD.MOV.U32 R26, RZ, RZ, R41 ;  /* 0x000000ffff1a7224 */ /* 0x000fe400078e0029 */
[----:B------:R-:W-:-:S02]  /*1410*/  IMAD.MOV.U32 R27, RZ, RZ, R43 ;  /* 0x000000ffff1b7224 */ /* 0x000fc400078e002b */
[----:B------:R-:W-:Y:S01]  /*1420*/  IMAD.MOV.U32 R33, RZ, RZ, R35 ;  /* 0x000000ffff217224 */ /* 0x000fe200078e0023 */
[----:B------:R0:W-:Y:S01]  /*1430*/  STS.128 [R18+UR8], R20 ;  /* 0x0000001412007988 */ /* 0x0001e20008000c08 */
[----:B------:R-:W-:Y:S02]  /*1440*/  IMAD.MOV.U32 R40, RZ, RZ, R29 ;  /* 0x000000ffff287224 */ /* 0x000fe400078e001d */
[----:B------:R-:W-:Y:S02]  /*1450*/  IMAD.MOV.U32 R41, RZ, RZ, R31 ;  /* 0x000000ffff297224 */ /* 0x000fe400078e001f */
[----:B------:R-:W-:Y:S02]  /*1460*/  IMAD.MOV.U32 R42, RZ, RZ, R45 ;  /* 0x000000ffff2a7224 */ /* 0x000fe400078e002d */
[----:B------:R-:W-:Y:S02]  /*1470*/  IMAD.MOV.U32 R43, RZ, RZ, R47 ;  /* 0x000000ffff2b7224 */ /* 0x000fe400078e002f */
[----:B------:R-:W-:-:S02]  /*1480*/  IMAD.MOV.U32 R34, RZ, RZ, R49 ;  /* 0x000000ffff227224 */ /* 0x000fc400078e0031 */
[----:B------:R-:W-:Y:S02]  /*1490*/  IMAD.MOV.U32 R35, RZ, RZ, R51 ;  /* 0x000000ffff237224 */ /* 0x000fe400078e0033 */
[----:B0-----:R-:W-:Y:S02]  /*14a0*/  IMAD.MOV.U32 R20, RZ, RZ, R36 ;  /* 0x000000ffff147224 */ /* 0x001fe400078e0024 */
[----:B------:R-:W-:Y:S02]  /*14b0*/  IMAD.MOV.U32 R36, RZ, RZ, R37 ;  /* 0x000000ffff247224 */ /* 0x000fe400078e0025 */
[----:B------:R-:W-:Y:S02]  /*14c0*/  IMAD.MOV.U32 R21, RZ, RZ, R38 ;  /* 0x000000ffff157224 */ /* 0x000fe400078e0026 */
[----:B------:R-:W-:Y:S02]  /*14d0*/  IMAD.MOV.U32 R22, RZ, RZ, R52 ;  /* 0x000000ffff167224 */ /* 0x000fe400078e0034 */
[----:B------:R-:W-:-:S02]  /*14e0*/  IMAD.MOV.U32 R23, RZ, RZ, R54 ;  /* 0x000000ffff177224 */ /* 0x000fc400078e0036 */
[----:B------:R-:W-:Y:S01]  /*14f0*/  IMAD.MOV.U32 R37, RZ, RZ, R39 ;  /* 0x000000ffff257224 */ /* 0x000fe200078e0027 */
[----:B------:R-:W-:Y:S01]  /*1500*/  MOV R39, R55 ;  /* 0x0000003700277202 */ /* 0x000fe20000000f00 */
[----:B------:R-:W-:Y:S01]  /*1510*/  IMAD.MOV.U32 R38, RZ, RZ, R53 ;  /* 0x000000ffff267224 */ /* 0x000fe200078e0035 */
[----:B------:R0:W-:Y:S04]  /*1520*/  STS.128 [R18+UR8+0x1000], R88 ;  /* 0x0010005812007988 */ /* 0x0001e80008000c08 */
[----:B------:R1:W-:Y:S04]  /*1530*/  STS.128 [R18+UR8+0x2000], R92 ;  /* 0x0020005c12007988 */ /* 0x0003e80008000c08 */
[----:B------:R-:W-:Y:S04]  /*1540*/  STS.128 [R18+UR8+0x3000], R20 ;  /* 0x0030001412007988 */ /* 0x000fe80008000c08 */
[----:B------:R-:W-:Y:S04]  /*1550*/  STS.128 [R96+UR8], R24 ;  /* 0x0000001860007988 */ /* 0x000fe80008000c08 */
[----:B------:R-:W-:Y:S04]  /*1560*/  STS.128 [R96+UR8+0x1000], R40 ;  /* 0x0010002860007988 */ /* 0x000fe80008000c08 */
[----:B------:R-:W-:Y:S04]  /*1570*/  STS.128 [R96+UR8+0x2000], R32 ;  /* 0x0020002060007988 */ /* 0x000fe80008000c08 */
[----:B------:R-:W-:Y:S01]  /*1580*/  STS.128 [R96+UR8+0x3000], R36 ;  /* 0x0030002460007988 */ /* 0x000fe20008000c08 */
[----:B------:R-:W-:Y:S01]  /*1590*/  BAR.SYNC.DEFER_BLOCKING 0x0 ;  /* 0x0000000000007b1d */ /* 0x000fe20000010000 */
[----:B------:R-:W-:-:S02]  /*15a0*/  IMAD.MOV.U32 R52, RZ, RZ, R56 ;  /* 0x000000ffff347224 */ /* 0x000fc400078e0038 */
[----:B------:R-:W-:-:S03]  /*15b0*/  IMAD.MOV.U32 R53, RZ, RZ, R58 ;  /* 0x000000ffff357224 */ /* 0x000fc600078e003a */
[----:B------:R-:W2:Y:S04]  /*15c0*/  LDS.128 R28, [R6+UR8] ;  /* 0x00000008061c7984 */ /* 0x000ea80008000c00 */
[----:B------:R-:W-:Y:S04]  /*15d0*/  LDS.128 R48, [R6+UR8+0x200] ;  /* 0x0002000806307984 */ /* 0x000fe80008000c00 */
[----:B------:R-:W-:Y:S04]  /*15e0*/  LDS.128 R24, [R6+UR8+0x400] ;  /* 0x0004000806187984 */ /* 0x000fe80008000c00 */
[----:B------:R-:W-:Y:S04]  /*15f0*/  LDS.128 R40, [R6+UR8+0x600] ;  /* 0x0006000806287984 */ /* 0x000fe80008000c00 */
[----:B------:R-:W-:Y:S04]  /*1600*/  LDS.128 R44, [R6+UR8+0x800] ;  /* 0x00080008062c7984 */ /* 0x000fe80008000c00 */
[----:B------:R-:W-:Y:S04]  /*1610*/  LDS.128 R36, [R6+UR8+0xa00] ;  /* 0x000a000806247984 */ /* 0x000fe80008000c00 */
[----:B------:R-:W-:Y:S04]  /*1620*/  LDS.128 R32, [R6+UR8+0xc00] ;  /* 0x000c000806207984 */ /* 0x000fe80008000c00 */
[----:B------:R-:W-:Y:S01]  /*1630*/  LDS.128 R20, [R6+UR8+0xe00] ;  /* 0x000e000806147984 */ /* 0x000fe20008000c00 */
[----:B------:R-:W-:-:S02]  /*1640*/  IMAD.MOV.U32 R54, RZ, RZ, R72 ;  /* 0x000000ffff367224 */ /* 0x000fc400078e0048 */
[----:B------:R-:W-:Y:S01]  /*1650*/  IMAD.MOV.U32 R55, RZ, RZ, R74 ;  /* 0x000000ffff377224 */ /* 0x000fe200078e004a */
[----:B------:R-:W-:Y:S01]  /*1660*/  BAR.SYNC.DEFER_BLOCKING 0x0 ;  /* 0x0000000000007b1d */ /* 0x000fe20000010000 */
[----:B0-----:R-:W-:Y:S01]  /*1670*/  IMAD.MOV.U32 R88, RZ, RZ, R60 ;  /* 0x000000ffff587224 */ /* 0x001fe200078e003c */
[----:B------:R-:W-:Y:S01]  /*1680*/  MOV R60, R61 ;  /* 0x0000003d003c7202 */ /* 0x000fe20000000f00 */
[----:B-1----:R-:W-:Y:S01]  /*1690*/  IMAD.MOV.U32 R92, RZ, RZ, R64 ;  /* 0x000000ffff5c7224 */ /* 0x002fe200078e0040 */
[----:B------:R-:W-:Y:S01]  /*16a0*/  MOV R90, R76 ;  /* 0x0000004c005a7202 */ /* 0x000fe20000000f00 */
[----:B------:R-:W-:Y:S02]  /*16b0*/  IMAD.MOV.U32 R56, RZ, RZ, R57 ;  /* 0x000000ffff387224 */ /* 0x000fe400078e0039 */
[----:B------:R-:W-:Y:S02]  /*16c0*/  IMAD.MOV.U32 R64, RZ, RZ, R65 ;  /* 0x000000ffff407224 */ /* 0x000fe400078e0041 */
[----:B------:R-:W-:-:S02]  /*16d0*/  IMAD.MOV.U32 R89, RZ, RZ, R62 ;  /* 0x000000ffff597224 */ /* 0x000fc400078e003e */
[----:B------:R-:W-:Y:S02]  /*16e0*/  IMAD.MOV.U32 R91, RZ, RZ, R78 ;  /* 0x000000ffff5b7224 */ /* 0x000fe400078e004e */
[----:B------:R-:W-:Y:S02]  /*16f0*/  IMAD.MOV.U32 R93, RZ, RZ, R66 ;  /* 0x000000ffff5d7224 */ /* 0x000fe400078e0042 */
[----:B------:R-:W-:Y:S02]  /*1700*/  IMAD.MOV.U32 R94, RZ, RZ, R80 ;  /* 0x000000ffff5e7224 */ /* 0x000fe400078e0050 */
[----:B------:R-:W-:Y:S01]  /*1710*/  IMAD.MOV.U32 R95, RZ, RZ, R82 ;  /* 0x000000ffff5f7224 */ /* 0x000fe200078e0052 */
[----:B------:R0:W-:Y:S01]  /*1720*/  STS.128 [R18+UR8], R52 ;  /* 0x0000003412007988 */ /* 0x0001e20008000c08 */
[----:B------:R-:W-:Y:S02]  /*1730*/  IMAD.MOV.U32 R57, RZ, RZ, R59 ;  /* 0x000000ffff397224 */ /* 0x000fe400078e003b */
[----:B------:R-:W-:-:S02]  /*1740*/  IMAD.MOV.U32 R61, RZ, RZ, R63 ;  /* 0x000000ffff3d7224 */ /* 0x000fc400078e003f */
[----:B------:R-:W-:Y:S01]  /*1750*/  IMAD.MOV.U32 R65, RZ, RZ, R67 ;  /* 0x000000ffff417224 */ /* 0x000fe200078e0043 */
[----:B------:R-:W-:Y:S01]  /*1760*/  MOV R67, R83 ;  /* 0x0000005300437202 */ /* 0x000fe20000000f00 */
[----:B------:R-:W-:Y:S02]  /*1770*/  IMAD.MOV.U32 R58, RZ, RZ, R73 ;  /* 0x000000ffff3a7224 */ /* 0x000fe400078e0049 */
[----:B------:R-:W-:Y:S02]  /*1780*/  IMAD.MOV.U32 R59, RZ, RZ, R75 ;  /* 0x000000ffff3b7224 */ /* 0x000fe400078e004b */
[----:B0-----:R-:W-:Y:S01]  /*1790*/  IMAD.MOV.U32 R52, RZ, RZ, R68 ;  /* 0x000000ffff347224 */ /* 0x001fe200078e0044 */
[----:B------:R-:W-:Y:S01]  /*17a0*/  MOV R53, R70 ;  /* 0x0000004600357202 */ /* 0x000fe20000000f00 */
[----:B------:R-:W-:Y:S02]  /*17b0*/  IMAD.MOV.U32 R54, RZ, RZ, R84 ;  /* 0x000000ffff367224 */ /* 0x000fe400078e0054 */
[----:B------:R-:W-:-:S02]  /*17c0*/  IMAD.MOV.U32 R55, RZ, RZ, R86 ;  /* 0x000000ffff377224 */ /* 0x000fc400078e0056 */
[----:B------:R-:W-:Y:S02]  /*17d0*/  IMAD.MOV.U32 R62, RZ, RZ, R77 ;  /* 0x000000ffff3e7224 */ /* 0x000fe400078e004d */
[----:B------:R-:W-:Y:S01]  /*17e0*/  IMAD.MOV.U32 R63, RZ, RZ, R79 ;  /* 0x000000ffff3f7224 */ /* 0x000fe200078e004f */
[----:B------:R0:W-:Y:S01]  /*17f0*/  STS.128 [R18+UR8+0x3000], R52 ;  /* 0x0030003412007988 */ /* 0x0001e20008000c08 */
[----:B------:R-:W-:-:S03]  /*1800*/  IMAD.MOV.U32 R66, RZ, RZ, R81 ;  /* 0x000000ffff427224 */ /* 0x000fc600078e0051 */
[----:B------:R-:W-:Y:S04]  /*1810*/  STS.128 [R18+UR8+0x1000], R88 ;  /* 0x0010005812007988 */ /* 0x000fe80008000c08 */
[----:B------:R-:W-:Y:S01]  /*1820*/  STS.128 [R18+UR8+0x2000], R92 ;  /* 0x0020005c12007988 */ /* 0x000fe20008000c08 */
[----:B0-----:R-:W-:Y:S02]  /*1830*/  IMAD.MOV.U32 R52, RZ, RZ, R69 ;  /* 0x000000ffff347224 */ /* 0x001fe400078e0045 */
[----:B------:R-:W-:Y:S02]  /*1840*/  IMAD.MOV.U32 R53, RZ, RZ, R71 ;  /* 0x000000ffff357224 */ /* 0x000fe400078e0047 */
[----:B------:R-:W-:Y:S02]  /*1850*/  IMAD.MOV.U32 R54, RZ, RZ, R85 ;  /* 0x000000ffff367224 */ /* 0x000fe400078e0055 */
[----:B------:R-:W-:Y:S01]  /*1860*/  IMAD.MOV.U32 R55, RZ, RZ, R87 ;  /* 0x000000ffff377224 */ /* 0x000fe200078e0057 */
[----:B------:R0:W-:Y:S04]  /*1870*/  STS.128 [R96+UR8], R56 ;  /* 0x0000003860007988 */ /* 0x0001e80008000c08 */
[----:B------:R1:W-:Y:S04]  /*1880*/  STS.128 [R96+UR8+0x1000], R60 ;  /* 0x0010003c60007988 */ /* 0x0003e80008000c08 */
[----:B------:R-:W-:Y:S04]  /*1890*/  STS.128 [R96+UR8+0x2000], R64 ;  /* 0x0020004060007988 */ /* 0x000fe80008000c08 */
[----:B------:R3:W-:Y:S01]  /*18a0*/  STS.128 [R96+UR8+0x3000], R52 ;  /* 0x0030003460007988 */ /* 0x0007e20008000c08 */
[----:B------:R-:W-:Y:S01]  /*18b0*/  BAR.SYNC.DEFER_BLOCKING 0x0 ;  /* 0x0000000000007b1d */ /* 0x000fe20000010000 */
[----:B------:R-:W-:-:S02]  /*18c0*/  LEA R68, P0, R113, R98, 0x4 ;  /* 0x0000006271447211 */ /* 0x000fc400078020ff */
[-C--:B0-----:R-:W-:Y:S02]  /*18d0*/  LEA R56, P4, R109, R98.reuse, 0x9 ;  /* 0x000000626d387211 */ /* 0x081fe400078848ff */
[-C--:B------:R-:W-:Y:S02]  /*18e0*/  LEA.HI.X R69, R16, R99.reuse, RZ, 0x2, P0 ;  /* 0x0000006310457211 */ /* 0x080fe400000f14ff */
[-C--:B------:R-:W-:Y:S02]  /*18f0*/  LEA R58, P0, R103, R98.reuse, 0x9 ;  /* 0x00000062673a7211 */ /* 0x080fe400078048ff */
[-C--:B-1----:R-:W-:Y:S02]  /*1900*/  LEA R62, P2, R97, R98.reuse, 0x9 ;  /* 0x00000062613e7211 */ /* 0x082fe400078448ff */
[----:B---3--:R-:W-:Y:S01]  /*1910*/  LEA R52, P5, R107, R98, 0x9 ;  /* 0x000000626b347211 */ /* 0x008fe200078a48ff */
[----:B------:R-:W-:Y:S01]  /*1920*/  IMAD.SHL.U32 R82, R11, 0x80, RZ ;  /* 0x000000800b527824 */ /* 0x000fe200078e00ff */
[-C--:B------:R-:W-:Y:S01]  /*1930*/  LEA.HI.X R59, R4, R99.reuse, RZ, 0x2, P0 ;  /* 0x00000063043b7211 */ /* 0x080fe200000f14ff */
[----:B------:R-:W-:Y:S01]  /*1940*/  IMAD.SHL.U32 R86, R9, 0x80, RZ ;  /* 0x0000008009567824 */ /* 0x000fe200078e00ff */
[----:B------:R-:W-:-:S02]  /*1950*/  LEA.HI.X R63, R0, R99, RZ, 0x2, P2 ;  /* 0x00000063003f7211 */ /* 0x000fc400010f14ff */
[-C--:B------:R-:W-:Y:S02]  /*1960*/  LEA.HI.X R57, R10, R99.reuse, RZ, 0x2, P4 ;  /* 0x000000630a397211 */ /* 0x080fe400020f14ff */
[-C--:B------:R-:W-:Y:S02]  /*1970*/  LEA.HI.X R53, R8, R99.reuse, RZ, 0x2, P5 ;  /* 0x0000006308357211 */ /* 0x080fe400028f14ff */
[-C--:B------:R-:W-:Y:S02]  /*1980*/  LEA R4, P0, R11, R98.reuse, 0x9 ;  /* 0x000000620b047211 */ /* 0x080fe400078048ff */
[-C--:B------:R-:W-:Y:S02]  /*1990*/  LEA R76, P2, R9, R98.reuse, 0x9 ;  /* 0x00000062094c7211 */ /* 0x080fe400078448ff */
[-C--:B------:R-:W-:Y:S01]  /*19a0*/  LEA R70, P3, R111, R98.reuse, 0x9 ;  /* 0x000000626f467211 */ /* 0x080fe200078648ff */
[----:B------:R-:W0:Y:S01]  /*19b0*/  LDS.128 R8, [R6+UR8] ;  /* 0x0000000806087984 */ /* 0x000e220008000c00 */
[-C--:B------:R-:W-:Y:S01]  /*19c0*/  LEA R54, P6, R105, R98.reuse, 0x9 ;  /* 0x0000006269367211 */ /* 0x080fe200078c48ff */
[----:B------:R-:W-:Y:S01]  /*19d0*/  IMAD.SHL.U32 R16, R19, 0x80, RZ ;  /* 0x0000008013107824 */ /* 0x000fe200078e00ff */
[-C--:B------:R-:W-:Y:S01]  /*19e0*/  LEA R60, P1, R101, R98.reuse, 0x9 ;  /* 0x00000062653c7211 */ /* 0x080fe200078248ff */
[----:B------:R-:W-:Y:S01]  /*19f0*/  IMAD.SHL.U32 R18, R17, 0x80, RZ ;  /* 0x0000008011127824 */ /* 0x000fe200078e00ff */
[-C--:B------:R-:W-:Y:S01]  /*1a00*/  LEA.HI.X R71, R12, R99.reuse, RZ, 0x2, P3 ;  /* 0x000000630c477211 */ /* 0x080fe200018f14ff */
[----:B------:R-:W-:Y:S01]  /*1a10*/  IMAD.SHL.U32 R80, R13, 0x80, RZ ;  /* 0x000000800d507824 */ /* 0x000fe200078e00ff */
[-C--:B------:R-:W-:Y:S01]  /*1a20*/  LEA R64, P3, R19, R98.reuse, 0x9 ;  /* 0x0000006213407211 */ /* 0x080fe200078648ff */
[----:B------:R-:W-:Y:S01]  /*1a30*/  IMAD.SHL.U32 R84, R5, 0x80, RZ ;  /* 0x0000008005547824 */ /* 0x000fe200078e00ff */
[----:B------:R-:W-:Y:S01]  /*1a40*/  LEA R72, P4, R17, R98, 0x9 ;  /* 0x0000006211487211 */ /* 0x000fe200078848ff */
[----:B------:R-:W-:Y:S01]  /*1a50*/  LDS.128 R92, [R6+UR8+0xc00] ;  /* 0x000c0008065c7984 */ /* 0x000fe20008000c00 */
[----:B------:R-:W-:-:S02]  /*1a60*/  LEA.HI.X R55, R14, R99, RZ, 0x2, P6 ;  /* 0x000000630e377211 */ /* 0x000fc400030f14ff */
[-C--:B------:R-:W-:Y:S02]  /*1a70*/  LEA R74, P6, R13, R98.reuse, 0x9 ;  /* 0x000000620d4a7211 */ /* 0x080fe400078c48ff */
[C---:B------:R-:W-:Y:S02]  /*1a80*/  SHF.L.U32 R78, R15.reuse, 0x7, RZ ;  /* 0x000000070f4e7819 */ /* 0x040fe400000006ff */
[-C--:B------:R-:W-:Y:S02]  /*1a90*/  LEA R66, P5, R15, R98.reuse, 0x9 ;  /* 0x000000620f427211 */ /* 0x080fe400078a48ff */
[-C--:B------:R-:W-:Y:S01]  /*1aa0*/  LEA.HI.X R61, R2, R99.reuse, RZ, 0x2, P1 ;  /* 0x00000063023d7211 */ /* 0x080fe200008f14ff */
[----:B------:R-:W1:Y:S01]  /*1ab0*/  LDS.128 R12, [R6+UR8+0x200] ;  /* 0x00020008060c7984 */ /* 0x000e620008000c00 */
[----:B------:R-:W-:Y:S02]  /*1ac0*/  LEA R2, P1, R5, R98, 0x9 ;  /* 0x0000006205027211 */ /* 0x000fe400078248ff */
[----:B------:R-:W-:-:S02]  /*1ad0*/  LEA.HI.X R65, R16, R99, RZ, 0x2, P3 ;  /* 0x0000006310417211 */ /* 0x000fc400018f14ff */
[-C--:B------:R-:W-:Y:S01]  /*1ae0*/  LEA.HI.X R73, R18, R99.reuse, RZ, 0x2, P4 ;  /* 0x0000006312497211 */ /* 0x080fe200020f14ff */
[----:B------:R-:W-:Y:S01]  /*1af0*/  IMAD.SHL.U32 R0, R3, 0x80, RZ ;  /* 0x0000008003007824 */ /* 0x000fe200078e00ff */
[-C--:B------:R-:W-:Y:S01]  /*1b00*/  LEA.HI.X R75, R80, R99.reuse, RZ, 0x2, P6 ;  /* 0x00000063504b7211 */ /* 0x080fe200030f14ff */
[----:B------:R-:W3:Y:S01]  /*1b10*/  LDS.128 R16, [R6+UR8+0x400] ;  /* 0x0004000806107984 */ /* 0x000ee20008000c00 */
[-C--:B------:R-:W-:Y:S01]  /*1b20*/  LEA.HI.X R5, R82, R99.reuse, RZ, 0x2, P0 ;  /* 0x0000006352057211 */ /* 0x080fe200000f14ff */
[----:B------:R-:W-:Y:S01]  /*1b30*/  IMAD.WIDE.U32 R80, R7, 0x4, R52 ;  /* 0x0000000407507825 */ /* 0x000fe200078e0034 */
[----:B------:R-:W-:Y:S02]  /*1b40*/  LEA R98, P3, R3, R98, 0x9 ;  /* 0x0000006203627211 */ /* 0x000fe400078648ff */
[-C--:B------:R-:W-:Y:S01]  /*1b50*/  LEA.HI.X R67, R78, R99.reuse, RZ, 0x2, P5 ;  /* 0x000000634e437211 */ /* 0x080fe200028f14ff */
[C---:B------:R-:W-:Y:S01]  /*1b60*/  IMAD.WIDE.U32 R82, R7.reuse, 0x4, R54 ;  /* 0x0000000407527825 */ /* 0x040fe200078e0036 */
[-C--:B------:R-:W-:Y:S01]  /*1b70*/  LEA.HI.X R3, R84, R99.reuse, RZ, 0x2, P1 ;  /* 0x0000006354037211 */ /* 0x080fe200008f14ff */
[----:B------:R-:W4:Y:S01]  /*1b80*/  LDS.128 R52, [R6+UR8+0x600] ;  /* 0x0006000806347984 */ /* 0x000f220008000c00 */
[----:B------:R-:W-:Y:S01]  /*1b90*/  LEA.HI.X R77, R86, R99, RZ, 0x2, P2 ;  /* 0x00000063564d7211 */ /* 0x000fe200010f14ff */
[----:B------:R-:W-:-:S04]  /*1ba0*/  IMAD.WIDE.U32 R68, R7, 0x4, R68 ;  /* 0x0000000407447825 */ /* 0x000fc800078e0044 */
[----:B------:R-:W-:-:S04]  /*1bb0*/  IMAD.WIDE.U32 R78, R7, 0x4, R56 ;  /* 0x00000004074e7825 */ /* 0x000fc800078e0038 */
[C---:B------:R-:W-:Y:S02]  /*1bc0*/  IMAD.WIDE.U32 R84, R7.reuse, 0x4, R58 ;  /* 0x0000000407547825 */ /* 0x040fe400078e003a */
[----:B------:R-:W5:Y:S02]  /*1bd0*/  LDS.128 R56, [R6+UR8+0x800] ;  /* 0x0008000806387984 */ /* 0x000f640008000c00 */
[----:B------:R-:W-:-:S04]  /*1be0*/  IMAD.WIDE.U32 R70, R7, 0x4, R70 ;  /* 0x0000000407467825 */ /* 0x000fc800078e0046 */
[C---:B------:R-:W-:Y:S01]  /*1bf0*/  IMAD.WIDE.U32 R86, R7.reuse, 0x4, R60 ;  /* 0x0000000407567825 */ /* 0x040fe200078e003c */
[----:B--2---:R-:W-:Y:S03]  /*1c00*/  STG.E desc[UR16][R68.64], R28 ;  /* 0x0000001c44007986 */ /* 0x004fe6000c101910 */
[C---:B------:R-:W-:Y:S02]  /*1c10*/  IMAD.WIDE.U32 R88, R7.reuse, 0x4, R62 ;  /* 0x0000000407587825 */ /* 0x040fe400078e003e */
[----:B------:R-:W2:Y:S04]  /*1c20*/  LDS.128 R60, [R6+UR8+0xa00] ;  /* 0x000a0008063c7984 */ /* 0x000ea80008000c00 */
[----:B------:R-:W-:Y:S04]  /*1c30*/  STG.E desc[UR16][R68.64+0x80], R30 ;  /* 0x0000801e44007986 */ /* 0x000fe8000c101910 */
[----:B0-----:R-:W-:Y:S04]  /*1c40*/  STG.E desc[UR16][R68.64+0x100], R8 ;  /* 0x0001000844007986 */ /* 0x001fe8000c101910 */
[----:B------:R-:W-:Y:S04]  /*1c50*/  STG.E desc[UR16][R68.64+0x180], R10 ;  /* 0x0001800a44007986 */ /* 0x000fe8000c101910 */
[----:B------:R-:W-:Y:S04]  /*1c60*/  STG.E desc[UR16][R70.64+0x100], R9 ;  /* 0x0001000946007986 */ /* 0x000fe8000c101910 */
[----:B------:R-:W-:Y:S04]  /*1c70*/  STG.E desc[UR16][R70.64+0x180], R11 ;  /* 0x0001800b46007986 */ /* 0x000fe8000c101910 */
[----:B------:R-:W0:Y:S01]  /*1c80*/  LDS.128 R8, [R6+UR8+0xe00] ;  /* 0x000e000806087984 */ /* 0x000e220008000c00 */
[----:B------:R-:W-:-:S03]  /*1c90*/  IMAD.WIDE.U32 R64, R7, 0x4, R64 ;  /* 0x0000000407407825 */ /* 0x000fc600078e0040 */
[----:B------:R-:W-:Y:S01]  /*1ca0*/  STG.E desc[UR16][R70.64], R29 ;  /* 0x0000001d46007986 */ /* 0x000fe2000c101910 */
[----:B------:R-:W-:-:S03]  /*1cb0*/  IMAD.WIDE.U32 R72, R7, 0x4, R72 ;  /* 0x0000000407487825 */ /* 0x000fc600078e0048 */
[----:B------:R-:W-:Y:S01]  /*1cc0*/  STG.E desc[UR16][R70.64+0x80], R31 ;  /* 0x0000801f46007986 */ /* 0x000fe2000c101910 */
[----:B------:R-:W-:-:S03]  /*1cd0*/  LEA.HI.X R99, R0, R99, RZ, 0x2, P3 ;  /* 0x0000006300637211 */ /* 0x000fc600018f14ff */
[----:B------:R-:W-:Y:S01]  /*1ce0*/  STG.E desc[UR16][R78.64], R48 ;  /* 0x000000304e007986 */ /* 0x000fe2000c101910 */
[----:B------:R-:W-:-:S03]  /*1cf0*/  IMAD.WIDE.U32 R66, R7, 0x4, R66 ;  /* 0x0000000407427825 */ /* 0x000fc600078e0042 */
[----:B------:R-:W-:Y:S04]  /*1d00*/  STG.E desc[UR16][R78.64+0x80], R50 ;  /* 0x000080324e007986 */ /* 0x000fe8000c101910 */
[----:B-1----:R-:W-:Y:S04]  /*1d10*/  STG.E desc[UR16][R78.64+0x100], R12 ;  /* 0x0001000c4e007986 */ /* 0x002fe8000c101910 */
[----:B------:R-:W-:Y:S01]  /*1d20*/  STG.E desc[UR16][R78.64+0x180], R14 ;  /* 0x0001800e4e007986 */ /* 0x000fe2000c101910 */
[----:B------:R-:W-:-:S03]  /*1d30*/  IMAD.WIDE.U32 R74, R7, 0x4, R74 ;  /* 0x00000004074a7825 */ /* 0x000fc600078e004a */
[----:B------:R-:W-:Y:S04]  /*1d40*/  STG.E desc[UR16][R80.64], R49 ;  /* 0x0000003150007986 */ /* 0x000fe8000c101910 */
[----:B------:R-:W-:Y:S04]  /*1d50*/  STG.E desc[UR16][R80.64+0x80], R51 ;  /* 0x0000803350007986 */ /* 0x000fe8000c101910 */
[----:B------:R-:W-:Y:S04]  /*1d60*/  STG.E desc[UR16][R80.64+0x100], R13 ;  /* 0x0001000d50007986 */ /* 0x000fe8000c101910 */
[----:B------:R-:W-:Y:S01]  /*1d70*/  STG.E desc[UR16][R80.64+0x180], R15 ;  /* 0x0001800f50007986 */ /* 0x000fe2000c101910 */
[----:B------:R-:W-:-:S03]  /*1d80*/  IMAD.WIDE.U32 R4, R7, 0x4, R4 ;  /* 0x0000000407047825 */ /* 0x000fc600078e0004 */
[----:B------:R-:W-:Y:S04]  /*1d90*/  STG.E desc[UR16][R82.64], R24 ;  /* 0x0000001852007986 */ /* 0x000fe8000c101910 */
[----:B------:R-:W-:Y:S04]  /*1da0*/  STG.E desc[UR16][R82.64+0x80], R26 ;  /* 0x0000801a52007986 */ /* 0x000fe8000c101910 */
[----:B---3--:R-:W-:Y:S04]  /*1db0*/  STG.E desc[UR16][R82.64+0x100], R16 ;  /* 0x0001001052007986 */ /* 0x008fe8000c101910 */
        /* <DEDUP_REMOVED lines=9> */
[----:B----4-:R-:W-:Y:S04]  /*1e50*/  STG.E desc[UR16][R86.64+0x100], R52 ;  /* 0x0001003456007986 */ /* 0x010fe8000c101910 */
[----:B------:R-:W-:Y:S01]  /*1e60*/  STG.E desc[UR16][R86.64+0x180], R54 ;  /* 0x0001803656007986 */ /* 0x000fe2000c101910 */
[----:B------:R-:W-:-:S03]  /*1e70*/  IMAD.WIDE.U32 R98, R7, 0x4, R98 ;  /* 0x0000000407627825 */ /* 0x000fc600078e0062 */
[----:B------:R-:W-:Y:S04]  /*1e80*/  STG.E desc[UR16][R88.64], R41 ;  /* 0x0000002958007986 */ /* 0x000fe8000c101910 */
[----:B------:R-:W-:Y:S04]  /*1e90*/  STG.E desc[UR16][R88.64+0x80], R43 ;  /* 0x0000802b58007986 */ /* 0x000fe8000c101910 */
[----:B------:R-:W-:Y:S04]  /*1ea0*/  STG.E desc[UR16][R88.64+0x100], R53 ;  /* 0x0001003558007986 */ /* 0x000fe8000c101910 */
[----:B------:R-:W-:Y:S04]  /*1eb0*/  STG.E desc[UR16][R88.64+0x180], R55 ;  /* 0x0001803758007986 */ /* 0x000fe8000c101910 */
[----:B------:R-:W-:Y:S04]  /*1ec0*/  STG.E desc[UR16][R64.64], R44 ;  /* 0x0000002c40007986 */ /* 0x000fe8000c101910 */
[----:B------:R-:W-:Y:S04]  /*1ed0*/  STG.E desc[UR16][R64.64+0x80], R46 ;  /* 0x0000802e40007986 */ /* 0x000fe8000c101910 */
[----:B-----5:R-:W-:Y:S04]  /*1ee0*/  STG.E desc[UR16][R64.64+0x100], R56 ;  /* 0x0001003840007986 */ /* 0x020fe8000c101910 */
[----:B------:R-:W-:Y:S04]  /*1ef0*/  STG.E desc[UR16][R64.64+0x180], R58 ;  /* 0x0001803a40007986 */ /* 0x000fe8000c101910 */
[----:B------:R-:W-:Y:S04]  /*1f00*/  STG.E desc[UR16][R72.64], R45 ;  /* 0x0000002d48007986 */ /* 0x000fe8000c101910 */
[----:B------:R-:W-:Y:S04]  /*1f10*/  STG.E desc[UR16][R72.64+0x80], R47 ;  /* 0x0000802f48007986 */ /* 0x000fe8000c101910 */
[----:B------:R-:W-:Y:S04]  /*1f20*/  STG.E desc[UR16][R72.64+0x100], R57 ;  /* 0x0001003948007986 */ /* 0x000fe8000c101910 */
[----:B------:R-:W-:Y:S04]  /*1f30*/  STG.E desc[UR16][R72.64+0x180], R59 ;  /* 0x0001803b48007986 */ /* 0x000fe8000c101910 */
[----:B------:R-:W-:Y:S04]  /*1f40*/  STG.E desc[UR16][R66.64], R36 ;  /* 0x0000002442007986 */ /* 0x000fe8000c101910 */
[----:B------:R-:W-:Y:S04]  /*1f50*/  STG.E desc[UR16][R66.64+0x80], R38 ;  /* 0x0000802642007986 */ /* 0x000fe8000c101910 */
[----:B--2---:R-:W-:Y:S04]  /*1f60*/  STG.E desc[UR16][R66.64+0x100], R60 ;  /* 0x0001003c42007986 */ /* 0x004fe8000c101910 */
[----:B------:R-:W-:Y:S04]  /*1f70*/  STG.E desc[UR16][R66.64+0x180], R62 ;  /* 0x0001803e42007986 */ /* 0x000fe8000c101910 */
        /* <DEDUP_REMOVED lines=14> */
[----:B0-----:R-:W-:Y:S04]  /*2060*/  STG.E desc[UR16][R76.64+0x100], R8 ;  /* 0x000100084c007986 */ /* 0x001fe8000c101910 */
[----:B------:R-:W-:Y:S04]  /*2070*/  STG.E desc[UR16][R76.64+0x180], R10 ;  /* 0x0001800a4c007986 */ /* 0x000fe8000c101910 */
[----:B------:R-:W-:Y:S04]  /*2080*/  STG.E desc[UR16][R98.64], R21 ;  /* 0x0000001562007986 */ /* 0x000fe8000c101910 */
[----:B------:R-:W-:Y:S04]  /*2090*/  STG.E desc[UR16][R98.64+0x80], R23 ;  /* 0x0000801762007986 */ /* 0x000fe8000c101910 */
[----:B------:R-:W-:Y:S04]  /*20a0*/  STG.E desc[UR16][R98.64+0x100], R9 ;  /* 0x0001000962007986 */ /* 0x000fe8000c101910 */
[----:B------:R-:W-:Y:S01]  /*20b0*/  STG.E desc[UR16][R98.64+0x180], R11 ;  /* 0x0001800b62007986 */ /* 0x000fe2000c101910 */
[----:B------:R-:W-:Y:S05]  /*20c0*/  EXIT ;  /* 0x000000000000794d */ /* 0x000fea0003800000 */
.L_x_0:
[----:B------:R-:W-:-:S00]  /*20d0*/  BRA `(.L_x_0) ;  /* 0xfffffffc00fc7947 */ /* 0x000fc0000383ffff */
[----:B------:R-:W-:-:S00]  /*20e0*/  NOP ;  /* 0x0000000000007918 */ /* 0x000fc00000000000 */
        /* <DEDUP_REMOVED lines=9> */
.L_x_1:


//--------------------- .nv.shared.gluon_mma      --------------------------
	.section	.nv.shared.gluon_mma,"aw",@nobits
	.sectionflags	@""
	.align	16
	.zero		1024


//--------------------- .nv.shared.reserved.0     --------------------------
	.section	.nv.shared.reserved.0,"aw",@nobits
	.weak		__nv_reservedSMEM_offset_0_alias
	.size		__nv_reservedSMEM_offset_0_alias, 0, 0
	.other		__nv_reservedSMEM_offset_0_alias,@"STO_CUDA_RESERVED_SHARED STV_DEFAULT"
__nv_reservedSMEM_offset_0_alias:
	.zero		0


//--------------------- .nv.constant0.gluon_mma   --------------------------
	.section	.nv.constant0.gluon_mma,"a",@progbits
	.sectionflags	@""
	.align	4
.nv.constant0.gluon_mma:
	.zero		568


//--------------------- SYMBOLS --------------------------

	.type		.nv.reservedSmem.offset0,@object
	.size		.nv.reservedSmem.offset0,0x4
